	.target	sm_90a

	.elftype	@"ET_EXEC"


//--------------------- .note.nv.tkinfo           --------------------------
	.section	.note.nv.tkinfo,"",@"SHT_NOTE"
	.sectionflags	@"SHF_NOTE_NV_TKINFO"
	.tkinfo
        /*0018*/ 	.word	0x00000002
        /*0030*/ 	.string	""
        /*0030*/ 	.string	"ptxas"
        /*0030*/ 	.string	"Cuda compilation tools, release 13.0, V13.0.88"
        /*0030*/ 	.string	"Build cuda_13.0.r13.0/compiler.36424714_0"
        /*0030*/ 	.string	"-v  -suppress-debug-info  -lineinfo  -arch sm_90a "



//--------------------- .note.nv.cuinfo           --------------------------
	.section	.note.nv.cuinfo,"",@"SHT_NOTE"
	.sectionflags	@"SHF_NOTE_NV_CUINFO"
        /*0018*/ 	.short	0x0002
        /*001a*/ 	.short	0x005a
        /*001c*/ 	.short	0x0082
	.zero		2


//--------------------- .nv.info                  --------------------------
	.section	.nv.info,"",@"SHT_CUDA_INFO"
	.align	4


	//----- nvinfo : EIATTR_REGCOUNT
	.align		4
        /*0000*/ 	.byte	0x04, 0x2f
        /*0002*/ 	.short	(.L_1 - .L_0)
	.align		4
.L_0:
        /*0004*/ 	.word	index@(matmul_kernel)
        /*0008*/ 	.word	0x000000ee


	//----- nvinfo : EIATTR_FRAME_SIZE
	.align		4
.L_1:
        /*000c*/ 	.byte	0x04, 0x11
        /*000e*/ 	.short	(.L_3 - .L_2)
	.align		4
.L_2:
        /*0010*/ 	.word	index@(matmul_kernel)
        /*0014*/ 	.word	0x00000000


	//----- nvinfo : EIATTR_MIN_STACK_SIZE
	.align		4
.L_3:
        /*0018*/ 	.byte	0x04, 0x12
        /*001a*/ 	.short	(.L_5 - .L_4)
	.align		4
.L_4:
        /*001c*/ 	.word	index@(matmul_kernel)
        /*0020*/ 	.word	0x00000000
.L_5:


//--------------------- .nv.compat                --------------------------
	.section	.nv.compat,"",@"SHT_CUDA_COMPAT_INFO"
	.align	4
        /*0000*/ 	.byte	0x02, 0x09, 0x01, 0x00, 0x02, 0x02, 0x04, 0x00, 0x02, 0x05, 0x05, 0x00, 0x03, 0x07, 0x01, 0x01
        /*0010*/ 	.byte	0x02, 0x03, 0x00, 0x00, 0x02, 0x06, 0x01, 0x00, 0x04, 0x0b, 0x08, 0x00, 0x00, 0x00, 0x00, 0x00
        /*0020*/ 	.byte	0x00, 0x00, 0x00, 0x00


//--------------------- .nv.info.matmul_kernel    --------------------------
	.section	.nv.info.matmul_kernel,"",@"SHT_CUDA_INFO"
	.sectionflags	@""
	.align	4


	//----- nvinfo : EIATTR_CUDA_API_VERSION
	.align		4
        /*0000*/ 	.byte	0x04, 0x37
        /*0002*/ 	.short	(.L_7 - .L_6)
.L_6:
        /*0004*/ 	.word	0x00000082


	//----- nvinfo : EIATTR_KPARAM_INFO
	.align		4
.L_7:
        /*0008*/ 	.byte	0x04, 0x17
        /*000a*/ 	.short	(.L_9 - .L_8)
.L_8:
        /*000c*/ 	.word	0x00000000
        /*0010*/ 	.short	0x000d
        /*0012*/ 	.short	0x0048
        /*0014*/ 	.byte	0x00, 0xf4, 0x21, 0x00


	//----- nvinfo : EIATTR_KPARAM_INFO
	.align		4
.L_9:
        /*0018*/ 	.byte	0x04, 0x17
        /*001a*/ 	.short	(.L_11 - .L_10)
.L_10:
        /*001c*/ 	.word	0x00000000
        /*0020*/ 	.short	0x000c
        /*0022*/ 	.short	0x0040
        /*0024*/ 	.byte	0x00, 0xf4, 0x21, 0x00


	//----- nvinfo : EIATTR_KPARAM_INFO
	.align		4
.L_11:
        /*0028*/ 	.byte	0x04, 0x17
        /*002a*/ 	.short	(.L_13 - .L_12)
.L_12:
        /*002c*/ 	.word	0x00000000
        /*0030*/ 	.short	0x000b
        /*0032*/ 	.short	0x0038
        /*0034*/ 	.byte	0x00, 0xf0, 0x11, 0x00


	//----- nvinfo : EIATTR_KPARAM_INFO
	.align		4
.L_13:
        /*0038*/ 	.byte	0x04, 0x17
        /*003a*/ 	.short	(.L_15 - .L_14)
.L_14:
        /*003c*/ 	.word	0x00000000
        /*0040*/ 	.short	0x000a
        /*0042*/ 	.short	0x0034
        /*0044*/ 	.byte	0x00, 0xf0, 0x11, 0x00


	//----- nvinfo : EIATTR_KPARAM_INFO
	.align		4
.L_15:
        /*0048*/ 	.byte	0x04, 0x17
        /*004a*/ 	.short	(.L_17 - .L_16)
.L_16:
        /*004c*/ 	.word	0x00000000
        /*0050*/ 	.short	0x0009
        /*0052*/ 	.short	0x0030
        /*0054*/ 	.byte	0x00, 0xf0, 0x11, 0x00


	//----- nvinfo : EIATTR_KPARAM_INFO
	.align		4
.L_17:
        /*0058*/ 	.byte	0x04, 0x17
        /*005a*/ 	.short	(.L_19 - .L_18)
.L_18:
        /*005c*/ 	.word	0x00000000
        /*0060*/ 	.short	0x0008
        /*0062*/ 	.short	0x002c
        /*0064*/ 	.byte	0x00, 0xf0, 0x11, 0x00


	//----- nvinfo : EIATTR_KPARAM_INFO
	.align		4
.L_19:
        /*0068*/ 	.byte	0x04, 0x17
        /*006a*/ 	.short	(.L_21 - .L_20)
.L_20:
        /*006c*/ 	.word	0x00000000
        /*0070*/ 	.short	0x0007
        /*0072*/ 	.short	0x0028
        /*0074*/ 	.byte	0x00, 0xf0, 0x11, 0x00


	//----- nvinfo : EIATTR_KPARAM_INFO
	.align		4
.L_21:
        /*0078*/ 	.byte	0x04, 0x17
        /*007a*/ 	.short	(.L_23 - .L_22)
.L_22:
        /*007c*/ 	.word	0x00000000
        /*0080*/ 	.short	0x0006
        /*0082*/ 	.short	0x0024
        /*0084*/ 	.byte	0x00, 0xf0, 0x11, 0x00


	//----- nvinfo : EIATTR_KPARAM_INFO
	.align		4
.L_23:
        /*0088*/ 	.byte	0x04, 0x17
        /*008a*/ 	.short	(.L_25 - .L_24)
.L_24:
        /*008c*/ 	.word	0x00000000
        /*0090*/ 	.short	0x0005
        /*0092*/ 	.short	0x0020
        /*0094*/ 	.byte	0x00, 0xf0, 0x11, 0x00


	//----- nvinfo : EIATTR_KPARAM_INFO
	.align		4
.L_25:
        /*0098*/ 	.byte	0x04, 0x17
        /*009a*/ 	.short	(.L_27 - .L_26)
.L_26:
        /*009c*/ 	.word	0x00000000
        /*00a0*/ 	.short	0x0004
        /*00a2*/ 	.short	0x001c
        /*00a4*/ 	.byte	0x00, 0xf0, 0x11, 0x00


	//----- nvinfo : EIATTR_KPARAM_INFO
	.align		4
.L_27:
        /*00a8*/ 	.byte	0x04, 0x17
        /*00aa*/ 	.short	(.L_29 - .L_28)
.L_28:
        /*00ac*/ 	.word	0x00000000
        /*00b0*/ 	.short	0x0003
        /*00b2*/ 	.short	0x0018
        /*00b4*/ 	.byte	0x00, 0xf0, 0x11, 0x00


	//----- nvinfo : EIATTR_KPARAM_INFO
	.align		4
.L_29:
        /*00b8*/ 	.byte	0x04, 0x17
        /*00ba*/ 	.short	(.L_31 - .L_30)
.L_30:
        /*00bc*/ 	.word	0x00000000
        /*00c0*/ 	.short	0x0002
        /*00c2*/ 	.short	0x0010
        /*00c4*/ 	.byte	0x00, 0xf4, 0x21, 0x00


	//----- nvinfo : EIATTR_KPARAM_INFO
	.align		4
.L_31:
        /*00c8*/ 	.byte	0x04, 0x17
        /*00ca*/ 	.short	(.L_33 - .L_32)
.L_32:
        /*00cc*/ 	.word	0x00000000
        /*00d0*/ 	.short	0x0001
        /*00d2*/ 	.short	0x0008
        /*00d4*/ 	.byte	0x00, 0xf4, 0x21, 0x00


	//----- nvinfo : EIATTR_KPARAM_INFO
	.align		4
.L_33:
        /*00d8*/ 	.byte	0x04, 0x17
        /*00da*/ 	.short	(.L_35 - .L_34)
.L_34:
        /*00dc*/ 	.word	0x00000000
        /*00e0*/ 	.short	0x0000
        /*00e2*/ 	.short	0x0000
        /*00e4*/ 	.byte	0x00, 0xf4, 0x21, 0x00


	//----- nvinfo : EIATTR_SPARSE_MMA_MASK
	.align		4
.L_35:
        /*00e8*/ 	.byte	0x03, 0x50
        /*00ea*/ 	.short	0x0000


	//----- nvinfo : EIATTR_MAXREG_COUNT
	.align		4
        /*00ec*/ 	.byte	0x03, 0x1b
        /*00ee*/ 	.short	0x00ff


	//----- nvinfo : EIATTR_NUM_BARRIERS
	.align		4
        /*00f0*/ 	.byte	0x02, 0x4c
        /*00f2*/ 	.byte	0x01
	.zero		1


	//----- nvinfo : EIATTR_MERCURY_ISA_VERSION
	.align		4
        /*00f4*/ 	.byte	0x03, 0x5f
        /*00f6*/ 	.short	0x0101


	//----- nvinfo : EIATTR_EXIT_INSTR_OFFSETS
	.align		4
        /*00f8*/ 	.byte	0x04, 0x1c
        /*00fa*/ 	.short	(.L_37 - .L_36)


	//   ....[0]....
.L_36:
        /*00fc*/ 	.word	0x00004be0


	//   ....[1]....
        /*0100*/ 	.word	0x00004c10


	//----- nvinfo : EIATTR_REQNTID
	.align		4
.L_37:
        /*0104*/ 	.byte	0x04, 0x10
        /*0106*/ 	.short	(.L_39 - .L_38)
.L_38:
        /*0108*/ 	.word	0x00000100
        /*010c*/ 	.word	0x00000001
        /*0110*/ 	.word	0x00000001


	//----- nvinfo : EIATTR_CBANK_PARAM_SIZE
	.align		4
.L_39:
        /*0114*/ 	.byte	0x03, 0x19
        /*0116*/ 	.short	0x0050


	//----- nvinfo : EIATTR_PARAM_CBANK
	.align		4
        /*0118*/ 	.byte	0x04, 0x0a
        /*011a*/ 	.short	(.L_41 - .L_40)
	.align		4
.L_40:
        /*011c*/ 	.word	index@(.nv.constant0.matmul_kernel)
        /*0120*/ 	.short	0x0210
        /*0122*/ 	.short	0x0050


	//----- nvinfo : EIATTR_SW_WAR
	.align		4
.L_41:
        /*0124*/ 	.byte	0x04, 0x36
        /*0126*/ 	.short	(.L_43 - .L_42)
.L_42:
        /*0128*/ 	.word	0x00000008
.L_43:


//--------------------- .nv.callgraph             --------------------------
	.section	.nv.callgraph,"",@"SHT_CUDA_CALLGRAPH"
	.align	4
	.sectionentsize	8
	.align		4
        /*0000*/ 	.word	0x00000000
	.align		4
        /*0004*/ 	.word	0xffffffff
	.align		4
        /*0008*/ 	.word	0x00000000
	.align		4
        /*000c*/ 	.word	0xfffffffe
	.align		4
        /*0010*/ 	.word	0x00000000
	.align		4
        /*0014*/ 	.word	0xfffffffd
	.align		4
        /*0018*/ 	.word	0x00000000
	.align		4
        /*001c*/ 	.word	0xfffffffc


//--------------------- .text.matmul_kernel       --------------------------
	.section	.text.matmul_kernel,"ax",@progbits
	.align	128
        .global         matmul_kernel
        .type           matmul_kernel,@function
        .size           matmul_kernel,(.L_x_3 - matmul_kernel)
        .other          matmul_kernel,@"STO_CUDA_ENTRY STV_DEFAULT"
matmul_kernel:
.text.matmul_kernel:
[----:B------:R-:W-:Y:S08]  /*0000*/  LDC R1, c[0x0][0x28] ;  /* 0x00000a00ff017b82 */ /* 0x000ff00000000800 */
[----:B------:R-:W0:Y:S01]  /*0010*/  LDC.64 R42, c[0x0][0x228] ;  /* 0x00008a00ff2a7b82 */ /* 0x000e220000000a00 */
[----:B------:R-:W1:Y:S01]  /*0020*/  S2R R5, SR_CTAID.X ;  /* 0x0000000000057919 */ /* 0x000e620000002500 */
[----:B------:R-:W-:Y:S01]  /*0030*/  UMOV UR12, 0x400 ;  /* 0x00000400000c7882 */ /* 0x000fe20000000000 */
[----:B------:R-:W-:Y:S01]  /*0040*/  ULDC.64 UR14, c[0x0][0x208] ;  /* 0x00008200000e7ab9 */ /* 0x000fe20000000a00 */
[----:B------:R-:W-:Y:S01]  /*0050*/  CS2R R24, SRZ ;  /* 0x0000000000187805 */ /* 0x000fe2000001ff00 */
[----:B------:R-:W2:Y:S01]  /*0060*/  S2R R18, SR_TID.X ;  /* 0x0000000000127919 */ /* 0x000ea20000002100 */
[----:B------:R-:W-:-:S02]  /*0070*/  CS2R R26, SRZ ;  /* 0x00000000001a7805 */ /* 0x000fc4000001ff00 */
[----:B------:R-:W-:Y:S01]  /*0080*/  CS2R R32, SRZ ;  /* 0x0000000000207805 */ /* 0x000fe2000001ff00 */
[----:B------:R-:W3:Y:S01]  /*0090*/  LDC R102, c[0x0][0x230] ;  /* 0x00008c00ff667b82 */ /* 0x000ee20000000800 */
[----:B------:R-:W-:-:S07]  /*00a0*/  CS2R R34, SRZ ;  /* 0x0000000000227805 */ /* 0x000fce000001ff00 */
[----:B------:R-:W4:Y:S01]  /*00b0*/  S2UR UR4, SR_CgaCtaId ;  /* 0x00000000000479c3 */ /* 0x000f220000008800 */
[----:B0-----:R-:W-:-:S05]  /*00c0*/  VIADD R0, R43, 0x1f ;  /* 0x0000001f2b007836 */ /* 0x001fca0000000000 */
[----:B------:R-:W-:Y:S01]  /*00d0*/  SHF.R.S32.HI R3, RZ, 0x1f, R0 ;  /* 0x0000001fff037819 */ /* 0x000fe20000011400 */
[----:B---3--:R-:W-:-:S03]  /*00e0*/  VIADD R102, R102, 0x7f ;  /* 0x0000007f66667836 */ /* 0x008fc60000000000 */
[----:B------:R-:W-:Y:S02]  /*00f0*/  LEA.HI R3, R3, R0, RZ, 0x5 ;  /* 0x0000000003037211 */ /* 0x000fe400078f28ff */
[----:B-1----:R-:W-:Y:S02]  /*0100*/  IABS R8, R5 ;  /* 0x0000000500087213 */ /* 0x002fe40000000000 */
[----:B------:R-:W-:Y:S02]  /*0110*/  SHF.R.S32.HI R3, RZ, 0x5, R3 ;  /* 0x00000005ff037819 */ /* 0x000fe40000011403 */
[----:B--2---:R-:W-:Y:S01]  /*0120*/  SHF.R.U32.HI R99, RZ, 0x7, R18 ;  /* 0x00000007ff637819 */ /* 0x004fe20000011612 */
[----:B----4-:R-:W-:Y:S01]  /*0130*/  ULEA UR12, UR4, UR12, 0x18 ;  /* 0x0000000c040c7291 */ /* 0x010fe2000f8ec03f */
[----:B------:R-:W-:Y:S01]  /*0140*/  LOP3.LUT R19, R18, 0x7f, RZ, 0xc0, !PT ;  /* 0x0000007f12137812 */ /* 0x000fe200078ec0ff */
[----:B------:R-:W-:Y:S01]  /*0150*/  IMAD.SHL.U32 R4, R3, 0x8, RZ ;  /* 0x0000000803047824 */ /* 0x000fe200078e00ff */
[----:B------:R-:W-:-:S04]  /*0160*/  SGXT.U32 R99, R99, 0x1 ;  /* 0x000000016363781a */ /* 0x000fc80000000000 */
[-C--:B------:R-:W-:Y:S02]  /*0170*/  IABS R7, R4.reuse ;  /* 0x0000000400077213 */ /* 0x080fe40000000000 */
[----:B------:R-:W-:Y:S02]  /*0180*/  IABS R10, R4 ;  /* 0x00000004000a7213 */ /* 0x000fe40000000000 */
[----:B------:R-:W0:Y:S08]  /*0190*/  I2F.RP R0, R7 ;  /* 0x0000000700007306 */ /* 0x000e300000209400 */
[----:B0-----:R-:W0:Y:S02]  /*01a0*/  MUFU.RCP R0, R0 ;  /* 0x0000000000007308 */ /* 0x001e240000001000 */
[----:B0-----:R-:W-:-:S02]  /*01b0*/  VIADD R2, R0, 0xffffffe ;  /* 0x0ffffffe00027836 */ /* 0x001fc40000000000 */
[----:B------:R-:W-:-:S04]  /*01c0*/  IMAD.MOV R0, RZ, RZ, -R10 ;  /* 0x000000ffff007224 */ /* 0x000fc800078e0a0a */
[----:B------:R0:W1:Y:S02]  /*01d0*/  F2I.FTZ.U32.TRUNC.NTZ R3, R2 ;  /* 0x0000000200037305 */ /* 0x000064000021f000 */
[----:B0-----:R-:W-:Y:S02]  /*01e0*/  IMAD.MOV.U32 R2, RZ, RZ, RZ ;  /* 0x000000ffff027224 */ /* 0x001fe400078e00ff */
[----:B-1----:R-:W-:-:S04]  /*01f0*/  IMAD.MOV R6, RZ, RZ, -R3 ;  /* 0x000000ffff067224 */ /* 0x002fc800078e0a03 */
[----:B------:R-:W-:Y:S02]  /*0200*/  IMAD R9, R6, R7, RZ ;  /* 0x0000000706097224 */ /* 0x000fe400078e02ff */
[----:B------:R-:W-:Y:S02]  /*0210*/  IMAD.MOV.U32 R6, RZ, RZ, R8 ;  /* 0x000000ffff067224 */ /* 0x000fe400078e0008 */
[----:B------:R-:W-:-:S06]  /*0220*/  IMAD.HI.U32 R3, R3, R9, R2 ;  /* 0x0000000903037227 */ /* 0x000fcc00078e0002 */
[----:B------:R-:W-:-:S04]  /*0230*/  IMAD.HI.U32 R3, R3, R6, RZ ;  /* 0x0000000603037227 */ /* 0x000fc800078e00ff */
[----:B------:R-:W-:-:S05]  /*0240*/  IMAD R0, R3, R0, R6 ;  /* 0x0000000003007224 */ /* 0x000fca00078e0206 */
[----:B------:R-:W-:-:S13]  /*0250*/  ISETP.GT.U32.AND P1, PT, R7, R0, PT ;  /* 0x000000000700720c */ /* 0x000fda0003f24070 */
[----:B------:R-:W-:Y:S02]  /*0260*/  @!P1 IMAD.IADD R0, R0, 0x1, -R7 ;  /* 0x0000000100009824 */ /* 0x000fe400078e0a07 */
[----:B------:R-:W-:Y:S01]  /*0270*/  @!P1 VIADD R3, R3, 0x1 ;  /* 0x0000000103039836 */ /* 0x000fe20000000000 */
[----:B------:R-:W-:Y:S02]  /*0280*/  ISETP.NE.AND P1, PT, R4, RZ, PT ;  /* 0x000000ff0400720c */ /* 0x000fe40003f25270 */
[----:B------:R-:W-:Y:S02]  /*0290*/  ISETP.GE.U32.AND P0, PT, R0, R7, PT ;  /* 0x000000070000720c */ /* 0x000fe40003f06070 */
[----:B------:R-:W-:-:S04]  /*02a0*/  LOP3.LUT R0, R5, R4, RZ, 0x3c, !PT ;  /* 0x0000000405007212 */ /* 0x000fc800078e3cff */
[----:B------:R-:W-:Y:S01]  /*02b0*/  ISETP.GE.AND P2, PT, R0, RZ, PT ;  /* 0x000000ff0000720c */ /* 0x000fe20003f46270 */
[----:B------:R-:W-:-:S06]  /*02c0*/  VIADD R0, R42, 0x7f ;  /* 0x0000007f2a007836 */ /* 0x000fcc0000000000 */
[----:B------:R-:W-:-:S04]  /*02d0*/  @P0 VIADD R3, R3, 0x1 ;  /* 0x0000000103030836 */ /* 0x000fc80000000000 */
[----:B------:R-:W-:Y:S01]  /*02e0*/  IMAD.MOV.U32 R2, RZ, RZ, R3 ;  /* 0x000000ffff027224 */ /* 0x000fe200078e0003 */
[----:B------:R-:W-:-:S03]  /*02f0*/  SHF.R.S32.HI R3, RZ, 0x1f, R0 ;  /* 0x0000001fff037819 */ /* 0x000fc60000011400 */
[----:B------:R-:W-:Y:S01]  /*0300*/  @!P2 IMAD.MOV R2, RZ, RZ, -R2 ;  /* 0x000000ffff02a224 */ /* 0x000fe200078e0a02 */
[----:B------:R-:W-:Y:S02]  /*0310*/  @!P1 LOP3.LUT R2, RZ, R4, RZ, 0x33, !PT ;  /* 0x00000004ff029212 */ /* 0x000fe400078e33ff */
[----:B------:R-:W-:-:S03]  /*0320*/  LEA.HI R3, R3, R0, RZ, 0x7 ;  /* 0x0000000003037211 */ /* 0x000fc600078f38ff */
[----:B------:R-:W-:Y:S02]  /*0330*/  IMAD.SHL.U32 R6, R2, 0x8, RZ ;  /* 0x0000000802067824 */ /* 0x000fe400078e00ff */
[----:B------:R-:W-:-:S03]  /*0340*/  IMAD.MOV R2, RZ, RZ, -R2 ;  /* 0x000000ffff027224 */ /* 0x000fc600078e0a02 */
[----:B------:R-:W-:Y:S01]  /*0350*/  LEA.HI.SX32 R3, R3, -R6, 0x19 ;  /* 0x8000000603037211 */ /* 0x000fe200078fcaff */
[----:B------:R-:W-:-:S03]  /*0360*/  IMAD R4, R4, R2, R5 ;  /* 0x0000000204047224 */ /* 0x000fc600078e0205 */
[----:B------:R-:W-:Y:S02]  /*0370*/  VIMNMX R11, R3, 0x8, PT ;  /* 0x00000008030b7848 */ /* 0x000fe40003fe0100 */
[----:B------:R-:W-:Y:S02]  /*0380*/  IABS R9, R4 ;  /* 0x0000000400097213 */ /* 0x000fe40000000000 */
[----:B------:R-:W-:-:S04]  /*0390*/  IABS R7, R11 ;  /* 0x0000000b00077213 */ /* 0x000fc80000000000 */
[----:B------:R-:W0:Y:S08]  /*03a0*/  I2F.RP R0, R7 ;  /* 0x0000000700007306 */ /* 0x000e300000209400 */
[----:B0-----:R-:W0:Y:S02]  /*03b0*/  MUFU.RCP R0, R0 ;  /* 0x0000000000007308 */ /* 0x001e240000001000 */
[----:B0-----:R-:W-:-:S06]  /*03c0*/  VIADD R3, R0, 0xffffffe ;  /* 0x0ffffffe00037836 */ /* 0x001fcc0000000000 */
[----:B------:R-:W0:Y:S02]  /*03d0*/  F2I.FTZ.U32.TRUNC.NTZ R3, R3 ;  /* 0x0000000300037305 */ /* 0x000e24000021f000 */
[----:B0-----:R-:W-:-:S04]  /*03e0*/  IMAD.MOV R8, RZ, RZ, -R3 ;  /* 0x000000ffff087224 */ /* 0x001fc800078e0a03 */
[----:B------:R-:W-:Y:S01]  /*03f0*/  IMAD.MOV.U32 R2, RZ, RZ, R8 ;  /* 0x000000ffff027224 */ /* 0x000fe200078e0008 */
[----:B------:R-:W-:-:S03]  /*0400*/  IABS R8, R11 ;  /* 0x0000000b00087213 */ /* 0x000fc60000000000 */
[----:B------:R-:W-:Y:S02]  /*0410*/  IMAD R5, R2, R7, RZ ;  /* 0x0000000702057224 */ /* 0x000fe400078e02ff */
[----:B------:R-:W-:Y:S02]  /*0420*/  IMAD.MOV.U32 R2, RZ, RZ, RZ ;  /* 0x000000ffff027224 */ /* 0x000fe400078e00ff */
[----:B------:R-:W-:Y:S02]  /*0430*/  IMAD.MOV R0, RZ, RZ, -R8 ;  /* 0x000000ffff007224 */ /* 0x000fe400078e0a08 */
        /* <DEDUP_REMOVED lines=9> */
[----:B------:R-:W-:-:S07]  /*04d0*/  ISETP.GE.AND P2, PT, R0, RZ, PT ;  /* 0x000000ff0000720c */ /* 0x000fce0003f46270 */
[----:B------:R-:W-:Y:S01]  /*04e0*/  @P0 VIADD R2, R2, 0x1 ;  /* 0x0000000102020836 */ /* 0x000fe20000000000 */
[----:B------:R-:W-:-:S05]  /*04f0*/  ISETP.GE.AND P0, PT, R102, 0x80, PT ;  /* 0x000000806600780c */ /* 0x000fca0003f06270 */
[----:B------:R-:W-:Y:S01]  /*0500*/  @!P2 IMAD.MOV R2, RZ, RZ, -R2 ;  /* 0x000000ffff02a224 */ /* 0x000fe200078e0a02 */
[----:B------:R-:W-:-:S05]  /*0510*/  @!P1 LOP3.LUT R2, RZ, R11, RZ, 0x33, !PT ;  /* 0x0000000bff029212 */ /* 0x000fca00078e33ff */
[----:B------:R-:W-:Y:S02]  /*0520*/  IMAD.MOV R0, RZ, RZ, -R2 ;  /* 0x000000ffff007224 */ /* 0x000fe400078e0a02 */
[----:B------:R-:W-:Y:S02]  /*0530*/  IMAD.SHL.U32 R2, R2, 0x20, RZ ;  /* 0x0000002002027824 */ /* 0x000fe400078e00ff */
[----:B------:R-:W-:-:S03]  /*0540*/  IMAD R0, R11, R0, R4 ;  /* 0x000000000b007224 */ /* 0x000fc600078e0204 */
[----:B------:R-:W-:Y:S01]  /*0550*/  LOP3.LUT R17, R2, R99, RZ, 0xfc, !PT ;  /* 0x0000006302117212 */ /* 0x000fe200078efcff */
[----:B------:R-:W-:Y:S01]  /*0560*/  IMAD.IADD R0, R6, 0x1, R0 ;  /* 0x0000000106007824 */ /* 0x000fe200078e0200 */
[C-C-:B------:R-:W-:Y:S02]  /*0570*/  LOP3.LUT R16, R2.reuse, 0x2, R99.reuse, 0xfe, !PT ;  /* 0x0000000202107812 */ /* 0x140fe400078efe63 */
[----:B------:R-:W-:Y:S01]  /*0580*/  LOP3.LUT R15, R2, 0x4, R99, 0xfe, !PT ;  /* 0x00000004020f7812 */ /* 0x000fe200078efe63 */
[----:B------:R-:W-:Y:S01]  /*0590*/  IMAD R0, R0, 0x80, R19 ;  /* 0x0000008000007824 */ /* 0x000fe200078e0213 */
[C-C-:B------:R-:W-:Y:S02]  /*05a0*/  LOP3.LUT R14, R2.reuse, 0x6, R99.reuse, 0xfe, !PT ;  /* 0x00000006020e7812 */ /* 0x140fe400078efe63 */
[C-C-:B------:R-:W-:Y:S02]  /*05b0*/  LOP3.LUT R13, R2.reuse, 0x8, R99.reuse, 0xfe, !PT ;  /* 0x00000008020d7812 */ /* 0x140fe400078efe63 */
[----:B------:R-:W-:-:S02]  /*05c0*/  LOP3.LUT R12, R2, 0xa, R99, 0xfe, !PT ;  /* 0x0000000a020c7812 */ /* 0x000fc400078efe63 */
[C-C-:B------:R-:W-:Y:S02]  /*05d0*/  LOP3.LUT R11, R2.reuse, 0xc, R99.reuse, 0xfe, !PT ;  /* 0x0000000c020b7812 */ /* 0x140fe400078efe63 */
[C-C-:B------:R-:W-:Y:S02]  /*05e0*/  LOP3.LUT R10, R2.reuse, 0xe, R99.reuse, 0xfe, !PT ;  /* 0x0000000e020a7812 */ /* 0x140fe400078efe63 */
[C-C-:B------:R-:W-:Y:S02]  /*05f0*/  LOP3.LUT R9, R2.reuse, 0x10, R99.reuse, 0xfe, !PT ;  /* 0x0000001002097812 */ /* 0x140fe400078efe63 */
[C-C-:B------:R-:W-:Y:S02]  /*0600*/  LOP3.LUT R8, R2.reuse, 0x12, R99.reuse, 0xfe, !PT ;  /* 0x0000001202087812 */ /* 0x140fe400078efe63 */
[C-C-:B------:R-:W-:Y:S02]  /*0610*/  LOP3.LUT R7, R2.reuse, 0x14, R99.reuse, 0xfe, !PT ;  /* 0x0000001402077812 */ /* 0x140fe400078efe63 */
[----:B------:R-:W-:-:S02]  /*0620*/  LOP3.LUT R6, R2, 0x16, R99, 0xfe, !PT ;  /* 0x0000001602067812 */ /* 0x000fc400078efe63 */
[C-C-:B------:R-:W-:Y:S02]  /*0630*/  LOP3.LUT R5, R2.reuse, 0x18, R99.reuse, 0xfe, !PT ;  /* 0x0000001802057812 */ /* 0x140fe400078efe63 */
[C-C-:B------:R-:W-:Y:S02]  /*0640*/  LOP3.LUT R4, R2.reuse, 0x1a, R99.reuse, 0xfe, !PT ;  /* 0x0000001a02047812 */ /* 0x140fe400078efe63 */
[C-C-:B------:R-:W-:Y:S02]  /*0650*/  LOP3.LUT R3, R2.reuse, 0x1c, R99.reuse, 0xfe, !PT ;  /* 0x0000001c02037812 */ /* 0x140fe400078efe63 */
[----:B------:R-:W-:Y:S01]  /*0660*/  LOP3.LUT R2, R2, 0x1e, R99, 0xfe, !PT ;  /* 0x0000001e02027812 */ /* 0x000fe200078efe63 */
[----:B------:R-:W-:Y:S06]  /*0670*/  @!P0 BRA `(.L_x_0) ;  /* 0x0000003c009c8947 */ /* 0x000fec0003800000 */
[----:B------:R-:W-:Y:S01]  /*0680*/  IABS R39, R42 ;  /* 0x0000002a00277213 */ /* 0x000fe20000000000 */
[----:B------:R-:W-:Y:S01]  /*0690*/  ULDC UR4, c[0x0][0x234] ;  /* 0x00008d0000047ab9 */ /* 0x000fe20000000800 */
[----:B------:R-:W-:Y:S01]  /*06a0*/  IABS R40, R43 ;  /* 0x0000002b00287213 */ /* 0x000fe20000000000 */
[----:B------:R-:W-:Y:S01]  /*06b0*/  ULDC.64 UR6, c[0x0][0x210] ;  /* 0x0000840000067ab9 */ /* 0x000fe20000000a00 */
[----:B------:R-:W0:Y:S01]  /*06c0*/  I2F.RP R24, R39 ;  /* 0x0000002700187306 */ /* 0x000e220000209400 */
[----:B------:R-:W-:Y:S01]  /*06d0*/  IABS R28, R0 ;  /* 0x00000000001c7213 */ /* 0x000fe20000000000 */
[----:B------:R-:W1:Y:S01]  /*06e0*/  LDC R101, c[0x0][0x238] ;  /* 0x00008e00ff657b82 */ /* 0x000e620000000800 */
[----:B------:R-:W-:Y:S01]  /*06f0*/  IABS R29, R3 ;  /* 0x00000003001d7213 */ /* 0x000fe20000000000 */
[C---:B------:R-:W-:Y:S01]  /*0700*/  IMAD.SHL.U32 R38, R18.reuse, 0x2, RZ ;  /* 0x0000000212267824 */ /* 0x040fe200078e00ff */
[----:B------:R-:W-:Y:S01]  /*0710*/  IABS R37, R9 ;  /* 0x0000000900257213 */ /* 0x000fe20000000000 */
[----:B------:R-:W-:Y:S01]  /*0720*/  UIADD3 UR5, UR12, 0x8000, URZ ;  /* 0x000080000c057890 */ /* 0x000fe2000fffe03f */
[----:B------:R-:W-:Y:S01]  /*0730*/  IABS R35, R6 ;  /* 0x0000000600237213 */ /* 0x000fe20000000000 */
[----:B------:R-:W2:Y:S01]  /*0740*/  I2F.RP R25, R40 ;  /* 0x0000002800197306 */ /* 0x000ea20000209400 */
[----:B------:R-:W-:Y:S01]  /*0750*/  IABS R31, R4 ;  /* 0x00000004001f7213 */ /* 0x000fe20000000000 */
[----:B------:R-:W-:Y:S01]  /*0760*/  USHF.R.U32.HI UR5, URZ, 0x4, UR5 ;  /* 0x000000043f057899 */ /* 0x000fe20008011605 */
[----:B------:R-:W-:Y:S01]  /*0770*/  IABS R33, R5 ;  /* 0x0000000500217213 */ /* 0x000fe20000000000 */
[----:B------:R-:W-:Y:S01]  /*0780*/  ULDC UR13, c[0x0][0x230] ;  /* 0x00008c00000d7ab9 */ /* 0x000fe20000000800 */
[----:B------:R-:W-:Y:S01]  /*0790*/  IABS R41, R10 ;  /* 0x0000000a00297213 */ /* 0x000fe20000000000 */
[----:B------:R-:W-:Y:S01]  /*07a0*/  USGXT.U32 UR18, UR5, 0xe ;  /* 0x0000000e0512789a */ /* 0x000fe20008000000 */
[----:B------:R-:W-:Y:S01]  /*07b0*/  IABS R45, R11 ;  /* 0x0000000b002d7213 */ /* 0x000fe20000000000 */
[----:B0-----:R-:W0:Y:S01]  /*07c0*/  MUFU.RCP R24, R24 ;  /* 0x0000001800187308 */ /* 0x001e220000001000 */
[----:B------:R-:W-:-:S02]  /*07d0*/  LOP3.LUT P3, RZ, R18, 0x80, RZ, 0xc0, !PT ;  /* 0x0000008012ff7812 */ /* 0x000fc4000786c0ff */
[----:B------:R-:W-:Y:S02]  /*07e0*/  IABS R47, R14 ;  /* 0x0000000e002f7213 */ /* 0x000fe40000000000 */
[----:B------:R-:W-:Y:S02]  /*07f0*/  IABS R49, R15 ;  /* 0x0000000f00317213 */ /* 0x000fe40000000000 */
[----:B------:R-:W-:Y:S01]  /*0800*/  LOP3.LUT R106, R18, 0x40, RZ, 0xc0, !PT ;  /* 0x00000040126a7812 */ /* 0x000fe200078ec0ff */
[----:B--2---:R-:W2:Y:S01]  /*0810*/  MUFU.RCP R25, R25 ;  /* 0x0000001900197308 */ /* 0x004ea20000001000 */
[C---:B------:R-:W-:Y:S02]  /*0820*/  LOP3.LUT R44, R99.reuse, 0x72, RZ, 0xfc, !PT ;  /* 0x00000072632c7812 */ /* 0x040fe400078efcff */
[C---:B------:R-:W-:Y:S02]  /*0830*/  LOP3.LUT R46, R99.reuse, 0x6e, RZ, 0xfc, !PT ;  /* 0x0000006e632e7812 */ /* 0x040fe400078efcff */
[C---:B------:R-:W-:Y:S01]  /*0840*/  LOP3.LUT R48, R99.reuse, 0x6a, RZ, 0xfc, !PT ;  /* 0x0000006a63307812 */ /* 0x040fe200078efcff */
[-C--:B-1----:R-:W-:Y:S01]  /*0850*/  IMAD R44, R44, R101.reuse, RZ ;  /* 0x000000652c2c7224 */ /* 0x082fe200078e02ff */
[C---:B------:R-:W-:Y:S01]  /*0860*/  LOP3.LUT R50, R99.reuse, 0x66, RZ, 0xfc, !PT ;  /* 0x0000006663327812 */ /* 0x040fe200078efcff */
[-C--:B------:R-:W-:Y:S01]  /*0870*/  IMAD R46, R46, R101.reuse, RZ ;  /* 0x000000652e2e7224 */ /* 0x080fe200078e02ff */
[C---:B------:R-:W-:Y:S01]  /*0880*/  LOP3.LUT R51, R99.reuse, 0x64, RZ, 0xfc, !PT ;  /* 0x0000006463337812 */ /* 0x040fe200078efcff */
[----:B0-----:R-:W-:Y:S01]  /*0890*/  VIADD R20, R24, 0xffffffe ;  /* 0x0ffffffe18147836 */ /* 0x001fe20000000000 */
[C---:B------:R-:W-:Y:S01]  /*08a0*/  LOP3.LUT R52, R99.reuse, 0x62, RZ, 0xfc, !PT ;  /* 0x0000006263347812 */ /* 0x040fe200078efcff */
[-C--:B------:R-:W-:Y:S01]  /*08b0*/  IMAD R48, R48, R101.reuse, RZ ;  /* 0x0000006530307224 */ /* 0x080fe200078e02ff */
[C---:B------:R-:W-:Y:S01]  /*08c0*/  LOP3.LUT R53, R99.reuse, 0x60, RZ, 0xfc, !PT ;  /* 0x0000006063357812 */ /* 0x040fe200078efcff */
[----:B------:R0:W1:Y:S01]  /*08d0*/  F2I.FTZ.U32.TRUNC.NTZ R21, R20 ;  /* 0x0000001400157305 */ /* 0x000062000021f000 */
[C---:B------:R-:W-:Y:S01]  /*08e0*/  LOP3.LUT R54, R99.reuse, 0x5e, RZ, 0xfc, !PT ;  /* 0x0000005e63367812 */ /* 0x040fe200078efcff */
[-C--:B------:R-:W-:Y:S01]  /*08f0*/  IMAD R50, R50, R101.reuse, RZ ;  /* 0x0000006532327224 */ /* 0x080fe200078e02ff */
[----:B------:R-:W-:Y:S01]  /*0900*/  LOP3.LUT R55, R99, 0x5c, RZ, 0xfc, !PT ;  /* 0x0000005c63377812 */ /* 0x000fe200078efcff */
[----:B--2---:R-:W-:Y:S01]  /*0910*/  VIADD R22, R25, 0xffffffe ;  /* 0x0ffffffe19167836 */ /* 0x004fe20000000000 */
[----:B------:R-:W-:Y:S01]  /*0920*/  SHF.R.S32.HI R25, RZ, 0x1f, R102 ;  /* 0x0000001fff197819 */ /* 0x000fe20000011466 */
[-C--:B------:R-:W-:Y:S01]  /*0930*/  IMAD R51, R51, R101.reuse, RZ ;  /* 0x0000006533337224 */ /* 0x080fe200078e02ff */
[----:B------:R-:W-:Y:S01]  /*0940*/  LOP3.LUT R56, R99, 0x5a, RZ, 0xfc, !PT ;  /* 0x0000005a63387812 */ /* 0x000fe200078efcff */
[----:B------:R2:W3:Y:S01]  /*0950*/  F2I.FTZ.U32.TRUNC.NTZ R23, R22 ;  /* 0x0000001600177305 */ /* 0x0004e2000021f000 */
[----:B0-----:R-:W-:Y:S01]  /*0960*/  IMAD.MOV.U32 R20, RZ, RZ, RZ ;  /* 0x000000ffff147224 */ /* 0x001fe200078e00ff */
[----:B------:R-:W-:Y:S01]  /*0970*/  LEA.HI R102, R25, R102, RZ, 0x7 ;  /* 0x0000006619667211 */ /* 0x000fe200078f38ff */
[-C--:B------:R-:W-:Y:S01]  /*0980*/  IMAD R52, R52, R101.reuse, RZ ;  /* 0x0000006534347224 */ /* 0x080fe200078e02ff */
[----:B------:R-:W-:Y:S01]  /*0990*/  LOP3.LUT R57, R99, 0x58, RZ, 0xfc, !PT ;  /* 0x0000005863397812 */ /* 0x000fe200078efcff */
[----:B------:R-:W-:Y:S01]  /*09a0*/  IMAD R53, R53, R101, RZ ;  /* 0x0000006535357224 */ /* 0x000fe200078e02ff */
[C---:B------:R-:W-:Y:S01]  /*09b0*/  LOP3.LUT R58, R99.reuse, 0x56, RZ, 0xfc, !PT ;  /* 0x00000056633a7812 */ /* 0x040fe200078efcff */
[--C-:B-1----:R-:W-:Y:S01]  /*09c0*/  IMAD.MOV R26, RZ, RZ, -R21.reuse ;  /* 0x000000ffff1a7224 */ /* 0x102fe200078e0a15 */
[C---:B------:R-:W-:Y:S01]  /*09d0*/  LOP3.LUT R59, R99.reuse, 0x54, RZ, 0xfc, !PT ;  /* 0x00000054633b7812 */ /* 0x040fe200078efcff */
[----:B--2---:R-:W-:Y:S01]  /*09e0*/  IMAD.MOV.U32 R22, RZ, RZ, RZ ;  /* 0x000000ffff167224 */ /* 0x004fe200078e00ff */
[C---:B------:R-:W-:Y:S01]  /*09f0*/  LOP3.LUT R60, R99.reuse, 0x52, RZ, 0xfc, !PT ;  /* 0x00000052633c7812 */ /* 0x040fe200078efcff */
[----:B------:R-:W-:Y:S01]  /*0a00*/  IMAD R27, R26, R39, RZ ;  /* 0x000000271a1b7224 */ /* 0x000fe200078e02ff */
[C---:B------:R-:W-:Y:S01]  /*0a10*/  LOP3.LUT R61, R99.reuse, 0x50, RZ, 0xfc, !PT ;  /* 0x00000050633d7812 */ /* 0x040fe200078efcff */
[----:B------:R-:W-:Y:S01]  /*0a20*/  IMAD.MOV.U32 R26, RZ, RZ, R28 ;  /* 0x000000ffff1a7224 */ /* 0x000fe200078e001c */
[----:B------:R-:W-:Y:S01]  /*0a30*/  LOP3.LUT R62, R99, 0x4e, RZ, 0xfc, !PT ;  /* 0x0000004e633e7812 */ /* 0x000fe200078efcff */
[----:B------:R-:W-:Y:S01]  /*0a40*/  IMAD.HI.U32 R21, R21, R27, R20 ;  /* 0x0000001b15157227 */ /* 0x000fe200078e0014 */
[----:B------:R-:W-:-:S02]  /*0a50*/  LOP3.LUT R63, R99, 0x4c, RZ, 0xfc, !PT ;  /* 0x0000004c633f7812 */ /* 0x000fc400078efcff */
[C---:B------:R-:W-:Y:S01]  /*0a60*/  LOP3.LUT R64, R99.reuse, 0x4a, RZ, 0xfc, !PT ;  /* 0x0000004a63407812 */ /* 0x040fe200078efcff */
[----:B---3--:R-:W-:Y:S01]  /*0a70*/  IMAD.MOV R27, RZ, RZ, -R23 ;  /* 0x000000ffff1b7224 */ /* 0x008fe200078e0a17 */
[----:B------:R-:W-:Y:S01]  /*0a80*/  LOP3.LUT R65, R99, 0x48, RZ, 0xfc, !PT ;  /* 0x0000004863417812 */ /* 0x000fe200078efcff */
[----:B------:R-:W-:Y:S01]  /*0a90*/  IMAD.HI.U32 R21, R21, R26, RZ ;  /* 0x0000001a15157227 */ /* 0x000fe200078e00ff */
[C---:B------:R-:W-:Y:S02]  /*0aa0*/  LOP3.LUT R66, R99.reuse, 0x46, RZ, 0xfc, !PT ;  /* 0x0000004663427812 */ /* 0x040fe400078efcff */
[----:B------:R-:W-:Y:S01]  /*0ab0*/  LOP3.LUT R67, R99, 0x44, RZ, 0xfc, !PT ;  /* 0x0000004463437812 */ /* 0x000fe200078efcff */
[----:B------:R-:W-:Y:S01]  /*0ac0*/  IMAD R27, R27, R40, RZ ;  /* 0x000000281b1b7224 */ /* 0x000fe200078e02ff */
[C---:B------:R-:W-:Y:S01]  /*0ad0*/  LOP3.LUT R68, R99.reuse, 0x42, RZ, 0xfc, !PT ;  /* 0x0000004263447812 */ /* 0x040fe200078efcff */
[----:B------:R-:W-:Y:S01]  /*0ae0*/  IMAD.MOV R21, RZ, RZ, -R21 ;  /* 0x000000ffff157224 */ /* 0x000fe200078e0a15 */
[----:B------:R-:W-:Y:S01]  /*0af0*/  LOP3.LUT R69, R99, 0x40, RZ, 0xfc, !PT ;  /* 0x0000004063457812 */ /* 0x000fe200078efcff */
[----:B------:R-:W-:Y:S01]  /*0b00*/  IMAD.HI.U32 R22, R23, R27, R22 ;  /* 0x0000001b17167227 */ /* 0x000fe200078e0016 */
[----:B------:R-:W-:-:S02]  /*0b10*/  IABS R27, R2 ;  /* 0x00000002001b7213 */ /* 0x000fc40000000000 */
[----:B------:R-:W-:Y:S01]  /*0b20*/  LOP3.LUT R70, R99, 0x3e, RZ, 0xfc, !PT ;  /* 0x0000003e63467812 */ /* 0x000fe200078efcff */
[----:B------:R-:W-:Y:S01]  /*0b30*/  IMAD R20, R39, R21, R26 ;  /* 0x0000001527147224 */ /* 0x000fe200078e021a */
[C---:B------:R-:W-:Y:S01]  /*0b40*/  LOP3.LUT R71, R99.reuse, 0x3c, RZ, 0xfc, !PT ;  /* 0x0000003c63477812 */ /* 0x040fe200078efcff */
[C---:B------:R-:W-:Y:S01]  /*0b50*/  IMAD.HI.U32 R23, R22.reuse, R29, RZ ;  /* 0x0000001d16177227 */ /* 0x040fe200078e00ff */
[----:B------:R-:W-:Y:S02]  /*0b60*/  LOP3.LUT R72, R99, 0x3a, RZ, 0xfc, !PT ;  /* 0x0000003a63487812 */ /* 0x000fe400078efcff */
[----:B------:R-:W-:Y:S01]  /*0b70*/  ISETP.GT.U32.AND P0, PT, R39, R20, PT ;  /* 0x000000142700720c */ /* 0x000fe20003f04070 */
[----:B------:R-:W-:Y:S01]  /*0b80*/  IMAD.MOV R23, RZ, RZ, -R23 ;  /* 0x000000ffff177224 */ /* 0x000fe200078e0a17 */
[C---:B------:R-:W-:Y:S01]  /*0b90*/  LOP3.LUT R73, R99.reuse, 0x38, RZ, 0xfc, !PT ;  /* 0x0000003863497812 */ /* 0x040fe200078efcff */
[----:B------:R-:W-:Y:S01]  /*0ba0*/  IMAD.HI.U32 R26, R22, R35, RZ ;  /* 0x00000023161a7227 */ /* 0x000fe200078e00ff */
[----:B------:R-:W-:-:S02]  /*0bb0*/  LOP3.LUT R74, R99, 0x36, RZ, 0xfc, !PT ;  /* 0x00000036634a7812 */ /* 0x000fc400078efcff */
[C---:B------:R-:W-:Y:S01]  /*0bc0*/  LOP3.LUT R75, R99.reuse, 0x34, RZ, 0xfc, !PT ;  /* 0x00000034634b7812 */ /* 0x040fe200078efcff */
[----:B------:R-:W-:Y:S01]  /*0bd0*/  IMAD R23, R40, R23, R29 ;  /* 0x0000001728177224 */ /* 0x000fe200078e021d */
[C---:B------:R-:W-:Y:S01]  /*0be0*/  LOP3.LUT R76, R99.reuse, 0x32, RZ, 0xfc, !PT ;  /* 0x00000032634c7812 */ /* 0x040fe200078efcff */
[----:B------:R-:W-:Y:S01]  /*0bf0*/  IMAD.HI.U32 R29, R22, R37, RZ ;  /* 0x00000025161d7227 */ /* 0x000fe200078e00ff */
[C---:B------:R-:W-:Y:S02]  /*0c00*/  LOP3.LUT R77, R99.reuse, 0x30, RZ, 0xfc, !PT ;  /* 0x00000030634d7812 */ /* 0x040fe400078efcff */
[----:B------:R-:W-:Y:S01]  /*0c10*/  ISETP.GT.U32.AND P4, PT, R40, R23, PT ;  /* 0x000000172800720c */ /* 0x000fe20003f84070 */
[----:B------:R-:W-:Y:S01]  /*0c20*/  IMAD.MOV R29, RZ, RZ, -R29 ;  /* 0x000000ffff1d7224 */ /* 0x000fe200078e0a1d */
[C---:B------:R-:W-:Y:S01]  /*0c30*/  LOP3.LUT R78, R99.reuse, 0x2e, RZ, 0xfc, !PT ;  /* 0x0000002e634e7812 */ /* 0x040fe200078efcff */
[----:B------:R-:W-:Y:S01]  /*0c40*/  @!P0 IMAD.IADD R20, R20, 0x1, -R39 ;  /* 0x0000000114148824 */ /* 0x000fe200078e0a27 */
[----:B------:R-:W-:Y:S01]  /*0c50*/  LOP3.LUT R79, R99, 0x2c, RZ, 0xfc, !PT ;  /* 0x0000002c634f7812 */ /* 0x000fe200078efcff */
[----:B------:R-:W-:Y:S01]  /*0c60*/  IMAD R29, R40, R29, R37 ;  /* 0x0000001d281d7224 */ /* 0x000fe200078e0225 */
[----:B------:R-:W-:Y:S01]  /*0c70*/  IABS R37, R17 ;  /* 0x0000001100257213 */ /* 0x000fe20000000000 */
[----:B------:R-:W-:Y:S01]  /*0c80*/  IMAD.HI.U32 R24, R22, R31, RZ ;  /* 0x0000001f16187227 */ /* 0x000fe200078e00ff */
[----:B------:R-:W-:-:S02]  /*0c90*/  ISETP.GT.U32.AND P0, PT, R39, R20, PT ;  /* 0x000000142700720c */ /* 0x000fc40003f04070 */
[C---:B------:R-:W-:Y:S01]  /*0ca0*/  LOP3.LUT R80, R99.reuse, 0x2a, RZ, 0xfc, !PT ;  /* 0x0000002a63507812 */ /* 0x040fe200078efcff */
[C---:B------:R-:W-:Y:S01]  /*0cb0*/  IMAD.HI.U32 R34, R22.reuse, R37, RZ ;  /* 0x0000002516227227 */ /* 0x040fe200078e00ff */
[C---:B------:R-:W-:Y:S02]  /*0cc0*/  LOP3.LUT R81, R99.reuse, 0x28, RZ, 0xfc, !PT ;  /* 0x0000002863517812 */ /* 0x040fe400078efcff */
[C---:B------:R-:W-:Y:S01]  /*0cd0*/  LOP3.LUT R82, R99.reuse, 0x26, RZ, 0xfc, !PT ;  /* 0x0000002663527812 */ /* 0x040fe200078efcff */
[----:B------:R-:W-:Y:S01]  /*0ce0*/  IMAD.MOV R36, RZ, RZ, -R34 ;  /* 0x000000ffff247224 */ /* 0x000fe200078e0a22 */
[C---:B------:R-:W-:Y:S01]  /*0cf0*/  LOP3.LUT R83, R99.reuse, 0x24, RZ, 0xfc, !PT ;  /* 0x0000002463537812 */ /* 0x040fe200078efcff */
[C---:B------:R-:W-:Y:S01]  /*0d00*/  IMAD.HI.U32 R25, R22.reuse, R33, RZ ;  /* 0x0000002116197227 */ /* 0x040fe200078e00ff */
[C---:B------:R-:W-:Y:S02]  /*0d10*/  LOP3.LUT R84, R99.reuse, 0x22, RZ, 0xfc, !PT ;  /* 0x0000002263547812 */ /* 0x040fe400078efcff */
[C---:B------:R-:W-:Y:S01]  /*0d20*/  LOP3.LUT R85, R99.reuse, 0x20, RZ, 0xfc, !PT ;  /* 0x0000002063557812 */ /* 0x040fe200078efcff */
[----:B------:R-:W-:Y:S01]  /*0d30*/  IMAD.HI.U32 R30, R22, R41, RZ ;  /* 0x00000029161e7227 */ /* 0x000fe200078e00ff */
[----:B------:R-:W-:-:S02]  /*0d40*/  LOP3.LUT R86, R99, 0x1e, RZ, 0xfc, !PT ;  /* 0x0000001e63567812 */ /* 0x000fc400078efcff */
[C---:B------:R-:W-:Y:S01]  /*0d50*/  LOP3.LUT R87, R99.reuse, 0x1c, RZ, 0xfc, !PT ;  /* 0x0000001c63577812 */ /* 0x040fe200078efcff */
[----:B------:R-:W-:Y:S01]  /*0d60*/  IMAD.MOV R26, RZ, RZ, -R26 ;  /* 0x000000ffff1a7224 */ /* 0x000fe200078e0a1a */
[C---:B------:R-:W-:Y:S01]  /*0d70*/  LOP3.LUT R88, R99.reuse, 0x1a, RZ, 0xfc, !PT ;  /* 0x0000001a63587812 */ /* 0x040fe200078efcff */
[C---:B------:R-:W-:Y:S01]  /*0d80*/  IMAD R37, R40.reuse, R36, R37 ;  /* 0x0000002428257224 */ /* 0x040fe200078e0225 */
[C---:B------:R-:W-:Y:S01]  /*0d90*/  LOP3.LUT R89, R99.reuse, 0x18, RZ, 0xfc, !PT ;  /* 0x0000001863597812 */ /* 0x040fe200078efcff */
[----:B------:R-:W-:Y:S01]  /*0da0*/  IMAD.MOV R24, RZ, RZ, -R24 ;  /* 0x000000ffff187224 */ /* 0x000fe200078e0a18 */
[C---:B------:R-:W-:Y:S01]  /*0db0*/  LOP3.LUT R90, R99.reuse, 0x16, RZ, 0xfc, !PT ;  /* 0x00000016635a7812 */ /* 0x040fe200078efcff */
[----:B------:R-:W-:Y:S01]  /*0dc0*/  IMAD.MOV R25, RZ, RZ, -R25 ;  /* 0x000000ffff197224 */ /* 0x000fe200078e0a19 */
[C---:B------:R-:W-:Y:S01]  /*0dd0*/  ISETP.GT.U32.AND P1, PT, R40.reuse, R37, PT ;  /* 0x000000252800720c */ /* 0x040fe20003f24070 */
[----:B------:R-:W-:Y:S01]  /*0de0*/  IMAD.MOV R30, RZ, RZ, -R30 ;  /* 0x000000ffff1e7224 */ /* 0x000fe200078e0a1e */
[C---:B------:R-:W-:Y:S01]  /*0df0*/  LOP3.LUT R91, R99.reuse, 0x14, RZ, 0xfc, !PT ;  /* 0x00000014635b7812 */ /* 0x040fe200078efcff */
[----:B------:R-:W-:Y:S01]  /*0e00*/  IMAD R26, R40, R26, R35 ;  /* 0x0000001a281a7224 */ /* 0x000fe200078e0223 */
[----:B------:R-:W-:Y:S01]  /*0e10*/  IABS R35, R8 ;  /* 0x0000000800237213 */ /* 0x000fe20000000000 */
[----:B------:R-:W-:Y:S01]  /*0e20*/  IMAD.HI.U32 R21, R22, R27, RZ ;  /* 0x0000001b16157227 */ /* 0x000fe200078e00ff */
[----:B------:R-:W-:-:S02]  /*0e30*/  LOP3.LUT R92, R99, 0x12, RZ, 0xfc, !PT ;  /* 0x00000012635c7812 */ /* 0x000fc400078efcff */
[C---:B------:R-:W-:Y:S01]  /*0e40*/  LOP3.LUT R93, R99.reuse, 0x10, RZ, 0xfc, !PT ;  /* 0x00000010635d7812 */ /* 0x040fe200078efcff */
[C---:B------:R-:W-:Y:S01]  /*0e50*/  IMAD R24, R40.reuse, R24, R31 ;  /* 0x0000001828187224 */ /* 0x040fe200078e021f */
[----:B------:R-:W-:Y:S01]  /*0e60*/  LOP3.LUT R94, R99, 0xe, RZ, 0xfc, !PT ;  /* 0x0000000e635e7812 */ /* 0x000fe200078efcff */
[C---:B------:R-:W-:Y:S01]  /*0e70*/  IMAD R25, R40.reuse, R25, R33 ;  /* 0x0000001928197224 */ /* 0x040fe200078e0221 */
[----:B------:R-:W-:Y:S01]  /*0e80*/  IABS R33, R7 ;  /* 0x0000000700217213 */ /* 0x000fe20000000000 */
[----:B------:R-:W-:Y:S01]  /*0e90*/  IMAD R30, R40, R30, R41 ;  /* 0x0000001e281e7224 */ /* 0x000fe200078e0229 */
[----:B------:R-:W-:Y:S01]  /*0ea0*/  IABS R41, R12 ;  /* 0x0000000c00297213 */ /* 0x000fe20000000000 */
[----:B------:R-:W-:Y:S01]  /*0eb0*/  @!P0 IMAD.IADD R20, R20, 0x1, -R39 ;  /* 0x0000000114148824 */ /* 0x000fe200078e0a27 */
[C---:B------:R-:W-:Y:S01]  /*0ec0*/  ISETP.GT.U32.AND P0, PT, R40.reuse, R26, PT ;  /* 0x0000001a2800720c */ /* 0x040fe20003f04070 */
[----:B------:R-:W-:Y:S01]  /*0ed0*/  IMAD.MOV R21, RZ, RZ, -R21 ;  /* 0x000000ffff157224 */ /* 0x000fe200078e0a15 */
[----:B------:R-:W-:Y:S01]  /*0ee0*/  ISETP.GT.U32.AND P5, PT, R40, R24, PT ;  /* 0x000000182800720c */ /* 0x000fe20003fa4070 */
[----:B------:R-:W-:Y:S01]  /*0ef0*/  IMAD.HI.U32 R31, R22, R45, RZ ;  /* 0x0000002d161f7227 */ /* 0x000fe200078e00ff */
[----:B------:R-:W-:-:S02]  /*0f00*/  ISETP.GT.U32.AND P2, PT, R40, R25, PT ;  /* 0x000000192800720c */ /* 0x000fc40003f44070 */
[----:B------:R-:W-:Y:S01]  /*0f10*/  SEL R39, RZ, 0x90, !P3 ;  /* 0x00000090ff277807 */ /* 0x000fe20005800000 */
[----:B------:R-:W-:Y:S01]  /*0f20*/  IMAD R21, R40, R21, R27 ;  /* 0x0000001528157224 */ /* 0x000fe200078e021b */
[----:B------:R-:W-:Y:S01]  /*0f30*/  LOP3.LUT R95, R99, 0xc, RZ, 0xfc, !PT ;  /* 0x0000000c635f7812 */ /* 0x000fe200078efcff */
[----:B------:R-:W-:Y:S01]  /*0f40*/  IMAD.MOV R31, RZ, RZ, -R31 ;  /* 0x000000ffff1f7224 */ /* 0x000fe200078e0a1f */
[----:B------:R-:W-:Y:S01]  /*0f50*/  LOP3.LUT R39, R39, 0x7e, R38, 0x78, !PT ;  /* 0x0000007e27277812 */ /* 0x000fe200078e7826 */
[----:B------:R-:W-:Y:S01]  /*0f60*/  IMAD.HI.U32 R32, R22, R41, RZ ;  /* 0x0000002916207227 */ /* 0x000fe200078e00ff */
[----:B------:R-:W-:Y:S02]  /*0f70*/  ISETP.GT.U32.AND P6, PT, R40, R21, PT ;  /* 0x000000152800720c */ /* 0x000fe40003fc4070 */
[C---:B------:R-:W-:Y:S01]  /*0f80*/  LOP3.LUT R96, R99.reuse, 0xa, RZ, 0xfc, !PT ;  /* 0x0000000a63607812 */ /* 0x040fe200078efcff */
[----:B------:R-:W-:Y:S01]  /*0f90*/  IMAD.HI.U32 R27, R22, R33, RZ ;  /* 0x00000021161b7227 */ /* 0x000fe200078e00ff */
[----:B------:R-:W-:-:S02]  /*0fa0*/  LOP3.LUT R97, R99, 0x8, RZ, 0xfc, !PT ;  /* 0x0000000863617812 */ /* 0x000fc400078efcff */
[C---:B------:R-:W-:Y:S01]  /*0fb0*/  LOP3.LUT R98, R99.reuse, 0x6, RZ, 0xfc, !PT ;  /* 0x0000000663627812 */ /* 0x040fe200078efcff */
[----:B------:R-:W-:Y:S01]  /*0fc0*/  IMAD R31, R40, R31, R45 ;  /* 0x0000001f281f7224 */ /* 0x000fe200078e022d */
[----:B------:R-:W-:Y:S01]  /*0fd0*/  IABS R45, R13 ;  /* 0x0000000d002d7213 */ /* 0x000fe20000000000 */
[----:B------:R-:W-:Y:S01]  /*0fe0*/  IMAD.MOV R32, RZ, RZ, -R32 ;  /* 0x000000ffff207224 */ /* 0x000fe200078e0a20 */
[----:B------:R-:W-:Y:S01]  /*0ff0*/  LOP3.LUT R100, R99, 0x4, RZ, 0xfc, !PT ;  /* 0x0000000463647812 */ /* 0x000fe200078efcff */
[----:B------:R-:W-:Y:S01]  /*1000*/  IMAD.HI.U32 R28, R22, R35, RZ ;  /* 0x00000023161c7227 */ /* 0x000fe200078e00ff */
[----:B------:R-:W-:-:S03]  /*1010*/  SHF.R.S32.HI R102, RZ, 0x7, R102 ;  /* 0x00000007ff667819 */ /* 0x000fc60000011466 */
[----:B------:R-:W-:Y:S02]  /*1020*/  IMAD.MOV R27, RZ, RZ, -R27 ;  /* 0x000000ffff1b7224 */ /* 0x000fe400078e0a1b */
[--C-:B------:R-:W-:Y:S02]  /*1030*/  @!P1 IMAD.IADD R37, R37, 0x1, -R40.reuse ;  /* 0x0000000125259824 */ /* 0x100fe400078e0a28 */
[C---:B------:R-:W-:Y:S01]  /*1040*/  IMAD R32, R40.reuse, R32, R41 ;  /* 0x0000002028207224 */ /* 0x040fe200078e0229 */
[----:B------:R-:W-:Y:S01]  /*1050*/  IABS R41, R16 ;  /* 0x0000001000297213 */ /* 0x000fe20000000000 */
[----:B------:R-:W-:Y:S01]  /*1060*/  @!P4 IMAD.IADD R23, R23, 0x1, -R40 ;  /* 0x000000011717c824 */ /* 0x000fe200078e0a28 */
[C---:B------:R-:W-:Y:S01]  /*1070*/  ISETP.GT.U32.AND P4, PT, R40.reuse, R29, PT ;  /* 0x0000001d2800720c */ /* 0x040fe20003f84070 */
[----:B------:R-:W-:Y:S01]  /*1080*/  IMAD.MOV R28, RZ, RZ, -R28 ;  /* 0x000000ffff1c7224 */ /* 0x000fe200078e0a1c */
[C---:B------:R-:W-:Y:S01]  /*1090*/  ISETP.GT.U32.AND P3, PT, R40.reuse, R32, PT ;  /* 0x000000202800720c */ /* 0x040fe20003f64070 */
[----:B------:R-:W-:-:S02]  /*10a0*/  IMAD R27, R40, R27, R33 ;  /* 0x0000001b281b7224 */ /* 0x000fc400078e0221 */
[----:B------:R-:W-:Y:S01]  /*10b0*/  @!P0 IMAD.IADD R26, R26, 0x1, -R40 ;  /* 0x000000011a1a8824 */ /* 0x000fe200078e0a28 */
[----:B------:R-:W-:Y:S01]  /*10c0*/  ISETP.GT.U32.AND P0, PT, R40, R37, PT ;  /* 0x000000252800720c */ /* 0x000fe20003f04070 */
[----:B------:R-:W-:Y:S01]  /*10d0*/  IMAD.HI.U32 R33, R22, R45, RZ ;  /* 0x0000002d16217227 */ /* 0x000fe200078e00ff */
[----:B------:R-:W-:-:S03]  /*10e0*/  ISETP.GT.U32.AND P1, PT, R40, R27, PT ;  /* 0x0000001b2800720c */ /* 0x000fc60003f24070 */
[--C-:B------:R-:W-:Y:S01]  /*10f0*/  @!P5 IMAD.IADD R24, R24, 0x1, -R40.reuse ;  /* 0x000000011818d824 */ /* 0x100fe200078e0a28 */
[C---:B------:R-:W-:Y:S01]  /*1100*/  ISETP.GT.U32.AND P5, PT, R40.reuse, R30, PT ;  /* 0x0000001e2800720c */ /* 0x040fe20003fa4070 */
[----:B------:R-:W-:Y:S01]  /*1110*/  @!P2 IMAD.IADD R25, R25, 0x1, -R40 ;  /* 0x000000011919a824 */ /* 0x000fe200078e0a28 */
[C---:B------:R-:W-:Y:S01]  /*1120*/  ISETP.GT.U32.AND P2, PT, R40.reuse, R31, PT ;  /* 0x0000001f2800720c */ /* 0x040fe20003f44070 */
[----:B------:R-:W-:Y:S02]  /*1130*/  IMAD R28, R40, R28, R35 ;  /* 0x0000001c281c7224 */ /* 0x000fe400078e0223 */
[----:B------:R-:W-:-:S04]  /*1140*/  IMAD.HI.U32 R34, R22, R47, RZ ;  /* 0x0000002f16227227 */ /* 0x000fc800078e00ff */
[----:B------:R-:W-:-:S04]  /*1150*/  IMAD.HI.U32 R35, R22, R49, RZ ;  /* 0x0000003116237227 */ /* 0x000fc800078e00ff */
[----:B------:R-:W-:Y:S02]  /*1160*/  IMAD.MOV R33, RZ, RZ, -R33 ;  /* 0x000000ffff217224 */ /* 0x000fe400078e0a21 */
[----:B------:R-:W-:Y:S02]  /*1170*/  IMAD.MOV R34, RZ, RZ, -R34 ;  /* 0x000000ffff227224 */ /* 0x000fe400078e0a22 */
[----:B------:R-:W-:Y:S02]  /*1180*/  IMAD.MOV R35, RZ, RZ, -R35 ;  /* 0x000000ffff237224 */ /* 0x000fe400078e0a23 */
[C---:B------:R-:W-:Y:S01]  /*1190*/  IMAD R33, R40.reuse, R33, R45 ;  /* 0x0000002128217224 */ /* 0x040fe200078e022d */
[----:B------:R-:W-:Y:S01]  /*11a0*/  LOP3.LUT R45, R99, 0x70, RZ, 0xfc, !PT ;  /* 0x00000070632d7812 */ /* 0x000fe200078efcff */
[--C-:B------:R-:W-:Y:S01]  /*11b0*/  @!P6 IMAD.IADD R21, R21, 0x1, -R40.reuse ;  /* 0x000000011515e824 */ /* 0x100fe200078e0a28 */
[C---:B------:R-:W-:Y:S01]  /*11c0*/  ISETP.GT.U32.AND P6, PT, R40.reuse, R28, PT ;  /* 0x0000001c2800720c */ /* 0x040fe20003fc4070 */
[C---:B------:R-:W-:Y:S01]  /*11d0*/  IMAD R34, R40.reuse, R34, R47 ;  /* 0x0000002228227224 */ /* 0x040fe200078e022f */
[C---:B------:R-:W-:Y:S01]  /*11e0*/  LOP3.LUT R47, R99.reuse, 0x6c, RZ, 0xfc, !PT ;  /* 0x0000006c632f7812 */ /* 0x040fe200078efcff */
[C---:B------:R-:W-:Y:S01]  /*11f0*/  IMAD R35, R40.reuse, R35, R49 ;  /* 0x0000002328237224 */ /* 0x040fe200078e0231 */
[----:B------:R-:W-:Y:S01]  /*1200*/  LOP3.LUT R49, R99, 0x68, RZ, 0xfc, !PT ;  /* 0x0000006863317812 */ /* 0x000fe200078efcff */
[--C-:B------:R-:W-:Y:S01]  /*1210*/  @!P4 IMAD.IADD R29, R29, 0x1, -R40.reuse ;  /* 0x000000011d1dc824 */ /* 0x100fe200078e0a28 */
[C---:B------:R-:W-:Y:S01]  /*1220*/  ISETP.GT.U32.AND P4, PT, R40.reuse, R33, PT ;  /* 0x000000212800720c */ /* 0x040fe20003f84070 */
[----:B------:R-:W-:Y:S01]  /*1230*/  @!P0 IMAD.IADD R37, R37, 0x1, -R40 ;  /* 0x0000000125258824 */ /* 0x000fe200078e0a28 */
[----:B------:R-:W-:Y:S01]  /*1240*/  ISETP.GT.U32.AND P0, PT, R40, R24, PT ;  /* 0x000000182800720c */ /* 0x000fe20003f04070 */
[----:B------:R-:W-:-:S04]  /*1250*/  IMAD.HI.U32 R22, R22, R41, RZ ;  /* 0x0000002916167227 */ /* 0x000fc800078e00ff */
[--C-:B------:R-:W-:Y:S01]  /*1260*/  @!P5 IMAD.IADD R30, R30, 0x1, -R40.reuse ;  /* 0x000000011e1ed824 */ /* 0x100fe200078e0a28 */
[C---:B------:R-:W-:Y:S01]  /*1270*/  ISETP.GT.U32.AND P5, PT, R40.reuse, R34, PT ;  /* 0x000000222800720c */ /* 0x040fe20003fa4070 */
[--C-:B------:R-:W-:Y:S01]  /*1280*/  @!P2 IMAD.IADD R31, R31, 0x1, -R40.reuse ;  /* 0x000000011f1fa824 */ /* 0x100fe200078e0a28 */
[----:B------:R-:W-:Y:S01]  /*1290*/  ISETP.GT.U32.AND P2, PT, R40, R26, PT ;  /* 0x0000001a2800720c */ /* 0x000fe20003f44070 */
[----:B------:R-:W-:Y:S01]  /*12a0*/  @!P3 IMAD.IADD R32, R32, 0x1, -R40 ;  /* 0x000000012020b824 */ /* 0x000fe200078e0a28 */
[----:B------:R-:W-:Y:S01]  /*12b0*/  ISETP.GT.U32.AND P3, PT, R40, R35, PT ;  /* 0x000000232800720c */ /* 0x000fe20003f64070 */
[----:B------:R-:W-:Y:S02]  /*12c0*/  IMAD.MOV R22, RZ, RZ, -R22 ;  /* 0x000000ffff167224 */ /* 0x000fe400078e0a16 */
[----:B------:R-:W-:Y:S01]  /*12d0*/  @!P6 IMAD.IADD R28, R28, 0x1, -R40 ;  /* 0x000000011c1ce824 */ /* 0x000fe200078e0a28 */
[C---:B------:R-:W-:Y:S01]  /*12e0*/  ISETP.GT.U32.AND P6, PT, R40.reuse, R23, PT ;  /* 0x000000172800720c */ /* 0x040fe20003fc4070 */
[C---:B------:R-:W-:Y:S01]  /*12f0*/  IMAD R36, R40.reuse, R22, R41 ;  /* 0x0000001628247224 */ /* 0x040fe200078e0229 */
[----:B------:R-:W-:Y:S01]  /*1300*/  SHF.R.U32.HI R22, RZ, 0x5, R18 ;  /* 0x00000005ff167819 */ /* 0x000fe20000011612 */
[--C-:B------:R-:W-:Y:S01]  /*1310*/  @!P1 IMAD.IADD R27, R27, 0x1, -R40.reuse ;  /* 0x000000011b1b9824 */ /* 0x100fe200078e0a28 */
[C---:B------:R-:W-:Y:S01]  /*1320*/  ISETP.GT.U32.AND P1, PT, R40.reuse, R21, PT ;  /* 0x000000152800720c */ /* 0x040fe20003f24070 */
[--C-:B------:R-:W-:Y:S01]  /*1330*/  @!P4 IMAD.IADD R33, R33, 0x1, -R40.reuse ;  /* 0x000000012121c824 */ /* 0x100fe200078e0a28 */
[----:B------:R-:W-:Y:S01]  /*1340*/  ISETP.GT.U32.AND P4, PT, R40, R36, PT ;  /* 0x000000242800720c */ /* 0x000fe20003f84070 */
[--C-:B------:R-:W-:Y:S01]  /*1350*/  @!P0 IMAD.IADD R24, R24, 0x1, -R40.reuse ;  /* 0x0000000118188824 */ /* 0x100fe200078e0a28 */
[----:B------:R-:W-:Y:S01]  /*1360*/  ISETP.GT.U32.AND P0, PT, R40, R28, PT ;  /* 0x0000001c2800720c */ /* 0x000fe20003f04070 */
[--C-:B------:R-:W-:Y:S01]  /*1370*/  @!P5 IMAD.IADD R34, R34, 0x1, -R40.reuse ;  /* 0x000000012222d824 */ /* 0x100fe200078e0a28 */
[----:B------:R-:W-:Y:S01]  /*1380*/  ISETP.GT.U32.AND P5, PT, R40, R27, PT ;  /* 0x0000001b2800720c */ /* 0x000fe20003fa4070 */
[--C-:B------:R-:W-:Y:S01]  /*1390*/  @!P2 IMAD.IADD R26, R26, 0x1, -R40.reuse ;  /* 0x000000011a1aa824 */ /* 0x100fe200078e0a28 */
[C---:B------:R-:W-:Y:S01]  /*13a0*/  ISETP.GT.U32.AND P2, PT, R40.reuse, R30, PT ;  /* 0x0000001e2800720c */ /* 0x040fe20003f44070 */
[--C-:B------:R-:W-:Y:S01]  /*13b0*/  @!P3 IMAD.IADD R35, R35, 0x1, -R40.reuse ;  /* 0x000000012323b824 */ /* 0x100fe200078e0a28 */
[----:B------:R-:W-:Y:S01]  /*13c0*/  ISETP.GT.U32.AND P3, PT, R40, R31, PT ;  /* 0x0000001f2800720c */ /* 0x000fe20003f64070 */
[--C-:B------:R-:W-:Y:S01]  /*13d0*/  @!P6 IMAD.IADD R23, R23, 0x1, -R40.reuse ;  /* 0x000000011717e824 */ /* 0x100fe200078e0a28 */
[----:B------:R-:W-:Y:S01]  /*13e0*/  ISETP.GE.AND P6, PT, R0, RZ, PT ;  /* 0x000000ff0000720c */ /* 0x000fe20003fc6270 */
        /* <DEDUP_REMOVED lines=9> */
[----:B------:R-:W-:Y:S01]  /*1480*/  ISETP.GT.U32.AND P2, PT, R40, R36, PT ;  /* 0x000000242800720c */ /* 0x000fe20003f44070 */
[----:B------:R-:W-:Y:S01]  /*1490*/  @!P3 IMAD.IADD R31, R31, 0x1, -R40 ;  /* 0x000000011f1fb824 */ /* 0x000fe200078e0a28 */
[----:B------:R-:W-:Y:S01]  /*14a0*/  ISETP.NE.AND P3, PT, R42, RZ, PT ;  /* 0x000000ff2a00720c */ /* 0x000fe20003f65270 */
[----:B------:R-:W-:Y:S01]  /*14b0*/  @!P6 IMAD.MOV R20, RZ, RZ, -R20 ;  /* 0x000000ffff14e224 */ /* 0x000fe200078e0a14 */
[----:B------:R-:W-:Y:S01]  /*14c0*/  ISETP.GE.AND P6, PT, R17, RZ, PT ;  /* 0x000000ff1100720c */ /* 0x000fe20003fc6270 */
[--C-:B------:R-:W-:Y:S01]  /*14d0*/  @!P1 IMAD.IADD R25, R25, 0x1, -R40.reuse ;  /* 0x0000000119199824 */ /* 0x100fe200078e0a28 */
[----:B------:R-:W-:Y:S01]  /*14e0*/  ISETP.GT.U32.AND P1, PT, R40, R29, PT ;  /* 0x0000001d2800720c */ /* 0x000fe20003f24070 */
[--C-:B------:R-:W-:Y:S01]  /*14f0*/  @!P4 IMAD.IADD R32, R32, 0x1, -R40.reuse ;  /* 0x000000012020c824 */ /* 0x100fe200078e0a28 */
[----:B------:R-:W-:Y:S01]  /*1500*/  ISETP.GE.AND P4, PT, R2, RZ, PT ;  /* 0x000000ff0200720c */ /* 0x000fe20003f86270 */
[--C-:B------:R-:W-:Y:S01]  /*1510*/  @!P0 IMAD.IADD R33, R33, 0x1, -R40.reuse ;  /* 0x0000000121218824 */ /* 0x100fe200078e0a28 */
[----:B------:R-:W-:Y:S01]  /*1520*/  ISETP.GE.AND P0, PT, R3, RZ, PT ;  /* 0x000000ff0300720c */ /* 0x000fe20003f06270 */
[--C-:B------:R-:W-:Y:S01]  /*1530*/  @!P5 IMAD.IADD R35, R35, 0x1, -R40.reuse ;  /* 0x000000012323d824 */ /* 0x100fe200078e0a28 */
[----:B------:R-:W-:Y:S01]  /*1540*/  ISETP.GE.AND P5, PT, R4, RZ, PT ;  /* 0x000000ff0400720c */ /* 0x000fe20003fa6270 */
[--C-:B------:R-:W-:Y:S01]  /*1550*/  @!P2 IMAD.IADD R36, R36, 0x1, -R40.reuse ;  /* 0x000000012424a824 */ /* 0x100fe200078e0a28 */
[----:B------:R-:W-:Y:S01]  /*1560*/  ISETP.GE.AND P2, PT, R5, RZ, PT ;  /* 0x000000ff0500720c */ /* 0x000fe20003f46270 */
[----:B------:R-:W-:Y:S01]  /*1570*/  IMAD R103, R106, 0x100, R39 ;  /* 0x000001006a677824 */ /* 0x000fe200078e0227 */
[----:B------:R-:W-:Y:S01]  /*1580*/  @!P3 LOP3.LUT R20, RZ, R42, RZ, 0x33, !PT ;  /* 0x0000002aff14b212 */ /* 0x000fe200078e33ff */
[----:B------:R-:W-:Y:S01]  /*1590*/  @!P6 IMAD.MOV R37, RZ, RZ, -R37 ;  /* 0x000000ffff25e224 */ /* 0x000fe200078e0a25 */
[----:B------:R-:W-:Y:S01]  /*15a0*/  ISETP.GE.AND P3, PT, R6, RZ, PT ;  /* 0x000000ff0600720c */ /* 0x000fe20003f66270 */
[----:B------:R-:W-:Y:S01]  /*15b0*/  @!P1 IMAD.IADD R29, R29, 0x1, -R40 ;  /* 0x000000011d1d9824 */ /* 0x000fe200078e0a28 */
[----:B------:R-:W-:Y:S01]  /*15c0*/  ISETP.GT.U32.AND P1, PT, R40, R34, PT ;  /* 0x000000222800720c */ /* 0x000fe20003f24070 */
[----:B------:R-:W-:Y:S01]  /*15d0*/  @!P4 IMAD.MOV R21, RZ, RZ, -R21 ;  /* 0x000000ffff15c224 */ /* 0x000fe200078e0a15 */
[----:B------:R-:W-:Y:S01]  /*15e0*/  ISETP.GE.AND P4, PT, R7, RZ, PT ;  /* 0x000000ff0700720c */ /* 0x000fe20003f86270 */
[----:B------:R-:W-:Y:S01]  /*15f0*/  @!P0 IMAD.MOV R23, RZ, RZ, -R23 ;  /* 0x000000ffff178224 */ /* 0x000fe200078e0a17 */
[----:B------:R-:W-:Y:S01]  /*1600*/  ISETP.GE.AND P0, PT, R8, RZ, PT ;  /* 0x000000ff0800720c */ /* 0x000fe20003f06270 */
[----:B------:R-:W-:Y:S01]  /*1610*/  @!P5 IMAD.MOV R24, RZ, RZ, -R24 ;  /* 0x000000ffff18d224 */ /* 0x000fe200078e0a18 */
[----:B------:R-:W-:Y:S01]  /*1620*/  ISETP.GE.AND P5, PT, R9, RZ, PT ;  /* 0x000000ff0900720c */ /* 0x000fe20003fa6270 */
[----:B------:R-:W-:Y:S01]  /*1630*/  @!P2 IMAD.MOV R25, RZ, RZ, -R25 ;  /* 0x000000ffff19a224 */ /* 0x000fe200078e0a19 */
[----:B------:R-:W-:Y:S01]  /*1640*/  ISETP.GE.AND P2, PT, R10, RZ, PT ;  /* 0x000000ff0a00720c */ /* 0x000fe20003f46270 */
[----:B------:R-:W-:Y:S01]  /*1650*/  IMAD R20, R20, UR4, RZ ;  /* 0x0000000414147c24 */ /* 0x000fe2000f8e02ff */
[----:B------:R-:W-:Y:S01]  /*1660*/  R2UR UR40, R22 ;  /* 0x00000000162872ca */ /* 0x000fe200000e0000 */
[----:B------:R-:W-:Y:S01]  /*1670*/  @!P3 IMAD.MOV R26, RZ, RZ, -R26 ;  /* 0x000000ffff1ab224 */ /* 0x000fe200078e0a1a */
[----:B------:R-:W-:Y:S01]  /*1680*/  ISETP.GE.AND P3, PT, R11, RZ, PT ;  /* 0x000000ff0b00720c */ /* 0x000fe20003f66270 */
[----:B------:R-:W-:Y:S01]  /*1690*/  @!P1 IMAD.IADD R34, R34, 0x1, -R40 ;  /* 0x0000000122229824 */ /* 0x000fe200078e0a28 */
[----:B------:R-:W-:Y:S01]  /*16a0*/  ISETP.NE.AND P1, PT, R43, RZ, PT ;  /* 0x000000ff2b00720c */ /* 0x000fe20003f25270 */
        /* <DEDUP_REMOVED lines=8> */
[----:B------:R-:W-:Y:S01]  /*1730*/  ULDC UR4, c[0x0][0x240] ;  /* 0x0000900000047ab9 */ /* 0x000fe20000000800 */
[----:B------:R-:W-:Y:S01]  /*1740*/  LOP3.LUT R22, RZ, R43, RZ, 0x33, !PT ;  /* 0x0000002bff167212 */ /* 0x000fe200078e33ff */
[----:B------:R-:W-:Y:S01]  /*1750*/  @!P3 IMAD.MOV R31, RZ, RZ, -R31 ;  /* 0x000000ffff1fb224 */ /* 0x000fe200078e0a1f */
[----:B------:R-:W-:Y:S01]  /*1760*/  ISETP.GE.AND P3, PT, R16, RZ, PT ;  /* 0x000000ff1000720c */ /* 0x000fe20003f66270 */
[----:B------:R-:W-:Y:S01]  /*1770*/  IMAD R106, R106, 0x40, R39 ;  /* 0x000000406a6a7824 */ /* 0x000fe200078e0227 */
[C---:B------:R-:W-:Y:S01]  /*1780*/  SEL R23, R22.reuse, R23, !P1 ;  /* 0x0000001716177207 */ /* 0x040fe20004800000 */
[----:B------:R-:W-:Y:S01]  /*1790*/  @!P4 IMAD.MOV R32, RZ, RZ, -R32 ;  /* 0x000000ffff20c224 */ /* 0x000fe200078e0a20 */
[----:B------:R-:W-:Y:S01]  /*17a0*/  SEL R21, R22, R21, !P1 ;  /* 0x0000001516157207 */ /* 0x000fe20004800000 */
[----:B------:R-:W-:Y:S01]  /*17b0*/  @!P0 IMAD.MOV R33, RZ, RZ, -R33 ;  /* 0x000000ffff218224 */ /* 0x000fe200078e0a21 */
[----:B------:R-:W-:Y:S01]  /*17c0*/  LEA R114, P0, R20, UR6, 0x1 ;  /* 0x0000000614727c11 */ /* 0x000fe2000f8008ff */
[----:B------:R-:W-:Y:S01]  /*17d0*/  @!P5 IMAD.MOV R34, RZ, RZ, -R34 ;  /* 0x000000ffff22d224 */ /* 0x000fe200078e0a22 */
[----:B------:R-:W-:Y:S01]  /*17e0*/  SEL R30, R22, R30, !P1 ;  /* 0x0000001e161e7207 */ /* 0x000fe20004800000 */
[----:B------:R-:W-:Y:S01]  /*17f0*/  @!P2 IMAD.MOV R35, RZ, RZ, -R35 ;  /* 0x000000ffff23a224 */ /* 0x000fe200078e0a23 */
[----:B------:R-:W-:Y:S01]  /*1800*/  LEA.HI.X.SX32 R115, R20, UR7, 0x1, P0 ;  /* 0x0000000714737c11 */ /* 0x000fe200080f0eff */
[----:B------:R-:W-:Y:S01]  /*1810*/  IMAD R23, R23, UR4, RZ ;  /* 0x0000000417177c24 */ /* 0x000fe2000f8e02ff */
[----:B------:R-:W0:Y:S01]  /*1820*/  LDC R20, c[0x0][0x23c] ;  /* 0x00008f00ff147b82 */ /* 0x000e220000000800 */
[----:B------:R-:W-:Y:S01]  /*1830*/  @!P3 IMAD.MOV R36, RZ, RZ, -R36 ;  /* 0x000000ffff24b224 */ /* 0x000fe200078e0a24 */
[C---:B------:R-:W-:Y:S01]  /*1840*/  SEL R24, R22.reuse, R24, !P1 ;  /* 0x0000001816187207 */ /* 0x040fe20004800000 */
[----:B------:R-:W-:Y:S01]  /*1850*/  ULDC.64 UR6, c[0x0][0x218] ;  /* 0x0000860000067ab9 */ /* 0x000fe20000000a00 */
[C---:B------:R-:W-:Y:S01]  /*1860*/  SEL R25, R22.reuse, R25, !P1 ;  /* 0x0000001916197207 */ /* 0x040fe20004800000 */
[----:B------:R-:W-:Y:S01]  /*1870*/  IMAD R21, R21, UR4, RZ ;  /* 0x0000000415157c24 */ /* 0x000fe2000f8e02ff */
[----:B------:R-:W-:Y:S01]  /*1880*/  SEL R26, R22, R26, !P1 ;  /* 0x0000001a161a7207 */ /* 0x000fe20004800000 */
[----:B------:R-:W-:Y:S01]  /*1890*/  IMAD R30, R30, UR4, RZ ;  /* 0x000000041e1e7c24 */ /* 0x000fe2000f8e02ff */
[----:B------:R-:W-:Y:S01]  /*18a0*/  SEL R27, R22, R27, !P1 ;  /* 0x0000001b161b7207 */ /* 0x000fe20004800000 */
[----:B------:R-:W-:Y:S01]  /*18b0*/  IMAD R24, R24, UR4, RZ ;  /* 0x0000000418187c24 */ /* 0x000fe2000f8e02ff */
[C---:B------:R-:W-:Y:S01]  /*18c0*/  SEL R28, R22.reuse, R28, !P1 ;  /* 0x0000001c161c7207 */ /* 0x040fe20004800000 */
        /* <DEDUP_REMOVED lines=17> */
[----:B------:R-:W-:Y:S01]  /*19e0*/  LEA R152, P1, R23, UR6, 0x1 ;  /* 0x0000000617987c11 */ /* 0x000fe2000f8208ff */
[----:B------:R-:W-:Y:S01]  /*19f0*/  IMAD R35, R35, UR4, RZ ;  /* 0x0000000423237c24 */ /* 0x000fe2000f8e02ff */
[----:B------:R-:W-:Y:S01]  /*1a00*/  LEA R212, P2, R21, UR6, 0x1 ;  /* 0x0000000615d47c11 */ /* 0x000fe2000f8408ff */
[----:B------:R-:W-:Y:S01]  /*1a10*/  IMAD R22, R22, UR4, RZ ;  /* 0x0000000416167c24 */ /* 0x000fe2000f8e02ff */
[----:B------:R-:W-:Y:S01]  /*1a20*/  LEA.HI.X.SX32 R223, R23, UR7, 0x1, P1 ;  /* 0x0000000717df7c11 */ /* 0x000fe200088f0eff */
[----:B------:R-:W-:Y:S01]  /*1a30*/  IMAD R36, R36, UR4, RZ ;  /* 0x0000000424247c24 */ /* 0x000fe2000f8e02ff */
[C---:B------:R-:W-:Y:S01]  /*1a40*/  LEA R150, P1, R30.reuse, UR6, 0x1 ;  /* 0x000000061e967c11 */ /* 0x040fe2000f8208ff */
[----:B------:R-:W-:Y:S01]  /*1a50*/  UMOV UR4, URZ ;  /* 0x0000003f00047c82 */ /* 0x000fe20008000000 */
[----:B------:R-:W-:Y:S01]  /*1a60*/  LEA.HI.X.SX32 R213, R21, UR7, 0x1, P2 ;  /* 0x0000000715d57c11 */ /* 0x000fe200090f0eff */
[----:B0-----:R-:W-:Y:S01]  /*1a70*/  IMAD R19, R19, R20, RZ ;  /* 0x0000001413137224 */ /* 0x001fe200078e02ff */
[----:B------:R-:W-:Y:S01]  /*1a80*/  LEA.HI.X.SX32 R151, R30, UR7, 0x1, P1 ;  /* 0x000000071e977c11 */ /* 0x000fe200088f0eff */
[-C--:B------:R-:W-:Y:S01]  /*1a90*/  IMAD R45, R45, R101.reuse, RZ ;  /* 0x000000652d2d7224 */ /* 0x080fe200078e02ff */
[----:B------:R-:W-:Y:S01]  /*1aa0*/  LEA R222, P0, R24, UR6, 0x1 ;  /* 0x0000000618de7c11 */ /* 0x000fe2000f8008ff */
        /* <DEDUP_REMOVED lines=13> */
[----:B------:R-:W-:Y:S01]  /*1b80*/  LEA.HI.X.SX32 R143, R24, UR7, 0x1, P0 ;  /* 0x00000007188f7c11 */ /* 0x000fe200080f0eff */
        /* <DEDUP_REMOVED lines=24> */
[----:B------:R-:W-:Y:S01]  /*1d10*/  UIADD3 UR6, UP0, UR18, 0x2, URZ ;  /* 0x0000000212067890 */ /* 0x000fe2000ff1e03f */
[----:B------:R-:W-:Y:S01]  /*1d20*/  LOP3.LUT R21, R99, 0x2, RZ, 0xfc, !PT ;  /* 0x0000000263157812 */ /* 0x000fe200078efcff */
[-C--:B------:R-:W-:Y:S01]  /*1d30*/  IMAD R71, R71, R101.reuse, RZ ;  /* 0x0000006547477224 */ /* 0x080fe200078e02ff */
[C---:B------:R-:W-:Y:S01]  /*1d40*/  LOP3.LUT R22, R99.reuse, 0x7e, RZ, 0xfc, !PT ;  /* 0x0000007e63167812 */ /* 0x040fe200078efcff */
[-C--:B------:R-:W-:Y:S01]  /*1d50*/  IMAD R72, R72, R101.reuse, RZ ;  /* 0x0000006548487224 */ /* 0x080fe200078e02ff */
        /* <DEDUP_REMOVED lines=22> */
[----:B------:R-:W-:Y:S01]  /*1ec0*/  UIADD3.X UR7, UR4, 0x40000040, URZ, UP0, !UPT ;  /* 0x4000004004077890 */ /* 0x000fe200087fe43f */
[-C--:B------:R-:W-:Y:S01]  /*1ed0*/  IMAD R77, R77, R101.reuse, RZ ;  /* 0x000000654d4d7224 */ /* 0x080fe200078e02ff */
[----:B------:R-:W-:Y:S01]  /*1ee0*/  LOP3.LUT R104, R106, 0x20, RZ, 0x3c, !PT ;  /* 0x000000206a687812 */ /* 0x000fe200078e3cff */
[-C--:B------:R-:W-:Y:S01]  /*1ef0*/  IMAD R78, R78, R101.reuse, RZ ;  /* 0x000000654e4e7224 */ /* 0x080fe200078e02ff */
[----:B------:R-:W-:Y:S01]  /*1f00*/  LOP3.LUT R105, R106, 0x40, RZ, 0x3c, !PT ;  /* 0x000000406a697812 */ /* 0x000fe200078e3cff */
[-C--:B------:R-:W-:Y:S01]  /*1f10*/  IMAD R79, R79, R101.reuse, RZ ;  /* 0x000000654f4f7224 */ /* 0x080fe200078e02ff */
[----:B------:R-:W-:Y:S01]  /*1f20*/  CS2R R24, SRZ ;  /* 0x0000000000187805 */ /* 0x000fe2000001ff00 */
        /* <DEDUP_REMOVED lines=15> */
[----:B------:R-:W-:Y:S01]  /*2020*/  LOP3.LUT R103, R103, 0x60, RZ, 0x3c, !PT ;  /* 0x0000006067677812 */ /* 0x000fe200078e3cff */
[-C--:B------:R-:W-:Y:S01]  /*2030*/  IMAD R88, R88, R101.reuse, RZ ;  /* 0x0000006558587224 */ /* 0x080fe200078e02ff */
[----:B------:R-:W-:Y:S01]  /*2040*/  LOP3.LUT R106, R106, 0x60, RZ, 0x3c, !PT ;  /* 0x000000606a6a7812 */ /* 0x000fe200078e3cff */
[-C--:B------:R-:W-:Y:S01]  /*2050*/  IMAD R89, R89, R101.reuse, RZ ;  /* 0x0000006559597224 */ /* 0x080fe200078e02ff */
[----:B------:R-:W-:Y:S01]  /*2060*/  UIADD3.64 UR22, UR6, 0x2, URZ ;  /* 0x0000000206167897 */ /* 0x000fe2000fffe03f */
        /* <DEDUP_REMOVED lines=10> */
[----:B------:R-:W-:-:S02]  /*2110*/  IMAD R95, R95, R101, RZ ;  /* 0x000000655f5f7224 */ /* 0x000fc400078e02ff */
[-C--:B------:R-:W-:Y:S02]  /*2120*/  IMAD R96, R96, R101.reuse, RZ ;  /* 0x0000006560607224 */ /* 0x080fe400078e02ff */
[-C--:B------:R-:W-:Y:S02]  /*2130*/  IMAD R97, R97, R101.reuse, RZ ;  /* 0x0000006561617224 */ /* 0x080fe400078e02ff */
[-C--:B------:R-:W-:Y:S02]  /*2140*/  IMAD R98, R98, R101.reuse, RZ ;  /* 0x0000006562627224 */ /* 0x080fe400078e02ff */
[-C--:B------:R-:W-:Y:S02]  /*2150*/  IMAD R99, R99, R101.reuse, RZ ;  /* 0x0000006563637224 */ /* 0x080fe400078e02ff */
[----:B------:R-:W-:Y:S02]  /*2160*/  IMAD R100, R100, R101, RZ ;  /* 0x0000006564647224 */ /* 0x000fe400078e02ff */
[----:B------:R-:W-:-:S02]  /*2170*/  IMAD.SHL.U32 R20, R20, 0x80, RZ ;  /* 0x0000008014147824 */ /* 0x000fc400078e00ff */
[----:B------:R-:W-:-:S07]  /*2180*/  IMAD.SHL.U32 R101, R101, 0x80, RZ ;  /* 0x0000008065657824 */ /* 0x000fce00078e00ff */
.L_x_1:
[----:B------:R-:W-:Y:S01]  /*2190*/  SHF.R.U32.HI R130, RZ, 0x7, R18 ;  /* 0x00000007ff827819 */ /* 0x000fe20000011612 */
[----:B------:R-:W-:Y:S01]  /*21a0*/  IMAD.WIDE R110, R99, 0x2, R114 ;  /* 0x00000002636e7825 */ /* 0x000fe200078e0272 */
[----:B------:R-:W-:Y:S02]  /*21b0*/  LOP3.LUT R109, R18, 0x7f, RZ, 0xc0, !PT ;  /* 0x0000007f126d7812 */ /* 0x000fe400078ec0ff */
[----:B------:R-:W-:Y:S02]  /*21c0*/  SGXT.U32 R130, R130, 0x1 ;  /* 0x000000018282781a */ /* 0x000fe40000000000 */
[----:B------:R-:W-:Y:S02]  /*21d0*/  ISETP.GE.AND P0, PT, R109, UR13, PT ;  /* 0x0000000d6d007c0c */ /* 0x000fe4000bf06270 */
[C---:B------:R-:W-:Y:S02]  /*21e0*/  LOP3.LUT R108, R130.reuse, 0x2, RZ, 0xfc, !PT ;  /* 0x00000002826c7812 */ /* 0x040fe400078efcff */
[----:B------:R-:W-:-:S02]  /*21f0*/  ISETP.GE.AND P1, PT, R130, UR13, PT ;  /* 0x0000000d82007c0c */ /* 0x000fc4000bf26270 */
[----:B------:R-:W-:Y:S02]  /*2200*/  ISETP.GE.AND P2, PT, R108, UR13, PT ;  /* 0x0000000d6c007c0c */ /* 0x000fe4000bf46270 */
[C---:B------:R-:W-:Y:S02]  /*2210*/  LOP3.LUT R108, R130.reuse, 0x4, RZ, 0xfc, !PT ;  /* 0x00000004826c7812 */ /* 0x040fe400078efcff */
[----:B------:R-:W-:Y:S02]  /*2220*/  LOP3.LUT R109, R130, 0x6, RZ, 0xfc, !PT ;  /* 0x00000006826d7812 */ /* 0x000fe400078efcff */
[----:B------:R-:W-:Y:S02]  /*2230*/  ISETP.GE.AND P4, PT, R108, UR13, PT ;  /* 0x0000000d6c007c0c */ /* 0x000fe4000bf86270 */
[----:B------:R-:W-:Y:S02]  /*2240*/  PRMT R107, RZ, 0x7610, R107 ;  /* 0x00007610ff6b7816 */ /* 0x000fe4000000006b */
[----:B------:R-:W-:-:S02]  /*2250*/  ISETP.GE.AND P3, PT, R109, UR13, PT ;  /* 0x0000000d6d007c0c */ /* 0x000fc4000bf66270 */
[C---:B------:R-:W-:Y:S02]  /*2260*/  LOP3.LUT R112, R130.reuse, 0x8, RZ, 0xfc, !PT ;  /* 0x0000000882707812 */ /* 0x040fe400078efcff */
[----:B------:R-:W-:Y:S01]  /*2270*/  LOP3.LUT R113, R130, 0xa, RZ, 0xfc, !PT ;  /* 0x0000000a82717812 */ /* 0x000fe200078efcff */
[----:B------:R0:W2:Y:S01]  /*2280*/  @!P1 LDG.E.U16 R107, desc[UR14][R110.64] ;  /* 0x0000000e6e6b9981 */ /* 0x0000a2000c1e1500 */
[----:B------:R-:W-:Y:S01]  /*2290*/  PRMT R108, RZ, 0x7610, R108 ;  /* 0x00007610ff6c7816 */ /* 0x000fe2000000006c */
[----:B------:R-:W-:Y:S01]  /*22a0*/  IMAD.WIDE R120, R21, 0x2, R114 ;  /* 0x0000000215787825 */ /* 0x000fe200078e0272 */
[----:B------:R-:W-:Y:S02]  /*22b0*/  PRMT R109, RZ, 0x7610, R109 ;  /* 0x00007610ff6d7816 */ /* 0x000fe4000000006d */
[----:B------:R-:W-:Y:S01]  /*22c0*/  ISETP.GE.AND P1, PT, R112, UR13, PT ;  /* 0x0000000d70007c0c */ /* 0x000fe2000bf26270 */
[--C-:B------:R-:W-:Y:S01]  /*22d0*/  IMAD.WIDE R122, R100, 0x2, R114.reuse ;  /* 0x00000002647a7825 */ /* 0x100fe200078e0272 */
[----:B------:R-:W-:Y:S01]  /*22e0*/  ISETP.GE.AND P5, PT, R113, UR13, PT ;  /* 0x0000000d71007c0c */ /* 0x000fe2000bfa6270 */
[----:B------:R-:W3:Y:S01]  /*22f0*/  @!P2 LDG.E.U16 R108, desc[UR14][R120.64] ;  /* 0x0000000e786ca981 */ /* 0x000ee2000c1e1500 */
[----:B------:R-:W-:Y:S01]  /*2300*/  LOP3.LUT R112, R130, 0xe, RZ, 0xfc, !PT ;  /* 0x0000000e82707812 */ /* 0x000fe200078efcff */
[----:B------:R-:W-:Y:S01]  /*2310*/  IMAD.WIDE R124, R98, 0x2, R114 ;  /* 0x00000002627c7825 */ /* 0x000fe200078e0272 */
[----:B0-----:R-:W-:Y:S01]  /*2320*/  PRMT R110, RZ, 0x7610, R110 ;  /* 0x00007610ff6e7816 */ /* 0x001fe2000000006e */
[----:B------:R0:W4:Y:S01]  /*2330*/  @!P4 LDG.E.U16 R109, desc[UR14][R122.64] ;  /* 0x0000000e7a6dc981 */ /* 0x000122000c1e1500 */
[----:B------:R-:W-:-:S02]  /*2340*/  LOP3.LUT R111, R130, 0xc, RZ, 0xfc, !PT ;  /* 0x0000000c826f7812 */ /* 0x000fc400078efcff */
[----:B------:R-:W-:Y:S02]  /*2350*/  LOP3.LUT R113, R130, 0x10, RZ, 0xfc, !PT ;  /* 0x0000001082717812 */ /* 0x000fe400078efcff */
[----:B------:R-:W-:Y:S01]  /*2360*/  ISETP.GE.AND P2, PT, R111, UR13, PT ;  /* 0x0000000d6f007c0c */ /* 0x000fe2000bf46270 */
[----:B------:R-:W5:Y:S01]  /*2370*/  @!P3 LDG.E.U16 R110, desc[UR14][R124.64] ;  /* 0x0000000e7c6eb981 */ /* 0x000f62000c1e1500 */
[----:B------:R-:W-:Y:S01]  /*2380*/  ISETP.GE.AND P4, PT, R112, UR13, PT ;  /* 0x0000000d70007c0c */ /* 0x000fe2000bf86270 */
[----:B------:R-:W-:Y:S01]  /*2390*/  IMAD.WIDE R116, R97, 0x2, R114 ;  /* 0x0000000261747825 */ /* 0x000fe200078e0272 */
[----:B------:R-:W-:Y:S02]  /*23a0*/  PRMT R111, RZ, 0x7610, R111 ;  /* 0x00007610ff6f7816 */ /* 0x000fe4000000006f */
[----:B------:R-:W-:Y:S01]  /*23b0*/  PRMT R112, RZ, 0x7610, R112 ;  /* 0x00007610ff707816 */ /* 0x000fe20000000070 */
[----:B------:R-:W-:Y:S01]  /*23c0*/  IMAD.WIDE R118, R96, 0x2, R114 ;  /* 0x0000000260767825 */ /* 0x000fe200078e0272 */
[----:B------:R-:W-:-:S02]  /*23d0*/  ISETP.GE.AND P3, PT, R113, UR13, PT ;  /* 0x0000000d71007c0c */ /* 0x000fc4000bf66270 */
[C---:B------:R-:W-:Y:S01]  /*23e0*/  LOP3.LUT R131, R130.reuse, 0x12, RZ, 0xfc, !PT ;  /* 0x0000001282837812 */ /* 0x040fe200078efcff */
[----:B------:R1:W3:Y:S01]  /*23f0*/  @!P1 LDG.E.U16 R111, desc[UR14][R116.64] ;  /* 0x0000000e746f9981 */ /* 0x0002e2000c1e1500 */
[----:B------:R-:W-:Y:S01]  /*2400*/  LOP3.LUT R113, R130, 0x14, RZ, 0xfc, !PT ;  /* 0x0000001482717812 */ /* 0x000fe200078efcff */
[----:B0-----:R-:W-:Y:S01]  /*2410*/  IMAD.WIDE R122, R94, 0x2, R114 ;  /* 0x000000025e7a7825 */ /* 0x001fe200078e0272 */
[----:B------:R-:W-:Y:S01]  /*2420*/  ISETP.GE.AND P1, PT, R131, UR13, PT ;  /* 0x0000000d83007c0c */ /* 0x000fe2000bf26270 */
[----:B------:R0:W4:Y:S01]  /*2430*/  @!P5 LDG.E.U16 R112, desc[UR14][R118.64] ;  /* 0x0000000e7670d981 */ /* 0x000122000c1e1500 */
[----:B------:R-:W-:Y:S02]  /*2440*/  ISETP.GE.AND P5, PT, R113, UR13, PT ;  /* 0x0000000d71007c0c */ /* 0x000fe4000bfa6270 */
[----:B------:R-:W-:Y:S01]  /*2450*/  PRMT R156, RZ, 0x7610, R156 ;  /* 0x00007610ff9c7816 */ /* 0x000fe2000000009c */
[----:B------:R-:W-:Y:S01]  /*2460*/  IMAD.WIDE R120, R95, 0x2, R114 ;  /* 0x000000025f787825 */ /* 0x000fe200078e0272 */
[----:B------:R-:W-:-:S02]  /*2470*/  PRMT R113, RZ, 0x7610, R113 ;  /* 0x00007610ff717816 */ /* 0x000fc40000000071 */
[C---:B-1----:R-:W-:Y:S02]  /*2480*/  LOP3.LUT R116, R130.reuse, 0x18, RZ, 0xfc, !PT ;  /* 0x0000001882747812 */ /* 0x042fe400078efcff */
[----:B------:R-:W-:Y:S01]  /*2490*/  LOP3.LUT R131, R130, 0x16, RZ, 0xfc, !PT ;  /* 0x0000001682837812 */ /* 0x000fe200078efcff */
[----:B------:R-:W5:Y:S01]  /*24a0*/  @!P4 LDG.E.U16 R156, desc[UR14][R122.64] ;  /* 0x0000000e7a9cc981 */ /* 0x000f62000c1e1500 */
[----:B------:R-:W-:Y:S01]  /*24b0*/  PRMT R157, RZ, 0x7610, R157 ;  /* 0x00007610ff9d7816 */ /* 0x000fe2000000009d */
[----:B------:R-:W-:Y:S01]  /*24c0*/  IMAD.WIDE R124, R93, 0x2, R114 ;  /* 0x000000025d7c7825 */ /* 0x000fe200078e0272 */
[----:B------:R-:W-:Y:S01]  /*24d0*/  ISETP.GE.AND P4, PT, R116, UR13, PT ;  /* 0x0000000d74007c0c */ /* 0x000fe2000bf86270 */
[----:B------:R1:W5:Y:S01]  /*24e0*/  @!P2 LDG.E.U16 R113, desc[UR14][R120.64] ;  /* 0x0000000e7871a981 */ /* 0x000362000c1e1500 */
[----:B------:R-:W-:Y:S01]  /*24f0*/  PRMT R158, RZ, 0x7610, R158 ;  /* 0x00007610ff9e7816 */ /* 0x000fe2000000009e */
[----:B------:R-:W-:Y:S01]  /*2500*/  IMAD.WIDE R116, R92, 0x2, R114 ;  /* 0x000000025c747825 */ /* 0x000fe200078e0272 */
[----:B------:R-:W-:Y:S01]  /*2510*/  ISETP.GE.AND P2, PT, R131, UR13, PT ;  /* 0x0000000d83007c0c */ /* 0x000fe2000bf46270 */
[----:B------:R-:W4:Y:S01]  /*2520*/  @!P3 LDG.E.U16 R157, desc[UR14][R124.64] ;  /* 0x0000000e7c9db981 */ /* 0x000f22000c1e1500 */
[----:B------:R-:W-:Y:S01]  /*2530*/  PRMT R159, RZ, 0x7610, R159 ;  /* 0x00007610ff9f7816 */ /* 0x000fe2000000009f */
[----:B0-----:R-:W-:Y:S01]  /*2540*/  IMAD.WIDE R118, R91, 0x2, R114 ;  /* 0x000000025b767825 */ /* 0x001fe200078e0272 */
[C---:B------:R-:W-:Y:S01]  /*2550*/  LOP3.LUT R131, R130.reuse, 0x1a, RZ, 0xfc, !PT ;  /* 0x0000001a82837812 */ /* 0x040fe200078efcff */
[----:B------:R0:W5:Y:S01]  /*2560*/  @!P1 LDG.E.U16 R158, desc[UR14][R116.64] ;  /* 0x0000000e749e9981 */ /* 0x000162000c1e1500 */
[----:B------:R-:W-:-:S02]  /*2570*/  LOP3.LUT R160, R130, 0x1c, RZ, 0xfc, !PT ;  /* 0x0000001c82a07812 */ /* 0x000fc400078efcff */
[----:B-1----:R-:W-:Y:S01]  /*2580*/  LOP3.LUT R120, R130, 0x1e, RZ, 0xfc, !PT ;  /* 0x0000001e82787812 */ /* 0x002fe200078efcff */
[----:B------:R1:W5:Y:S01]  /*2590*/  @!P5 LDG.E.U16 R159, desc[UR14][R118.64] ;  /* 0x0000000e769fd981 */ /* 0x000362000c1e1500 */
[----:B------:R-:W-:Y:S01]  /*25a0*/  ISETP.GE.AND P3, PT, R131, UR13, PT ;  /* 0x0000000d83007c0c */ /* 0x000fe2000bf66270 */
[----:B------:R-:W-:Y:S01]  /*25b0*/  IMAD.WIDE R122, R89, 0x2, R114 ;  /* 0x00000002597a7825 */ /* 0x000fe200078e0272 */
[----:B------:R-:W-:Y:S02]  /*25c0*/  ISETP.GE.AND P1, PT, R160, UR13, PT ;  /* 0x0000000da0007c0c */ /* 0x000fe4000bf26270 */
[----:B------:R-:W-:Y:S02]  /*25d0*/  PRMT R161, RZ, 0x7610, R161 ;  /* 0x00007610ffa17816 */ /* 0x000fe400000000a1 */
[----:B------:R-:W-:Y:S01]  /*25e0*/  ISETP.GE.AND P5, PT, R120, UR13, PT ;  /* 0x0000000d78007c0c */ /* 0x000fe2000bfa6270 */
[----:B------:R-:W-:Y:S01]  /*25f0*/  IMAD.WIDE R120, R90, 0x2, R114 ;  /* 0x000000025a787825 */ /* 0x000fe200078e0272 */
[----:B------:R-:W-:-:S02]  /*2600*/  PRMT R160, RZ, 0x7610, R160 ;  /* 0x00007610ffa07816 */ /* 0x000fc400000000a0 */
[C---:B0-----:R-:W-:Y:S01]  /*2610*/  LOP3.LUT R116, R130.reuse, 0x22, RZ, 0xfc, !PT ;  /* 0x0000002282747812 */ /* 0x041fe200078efcff */
[----:B------:R-:W5:Y:S01]  /*2620*/  @!P4 LDG.E.U16 R161, desc[UR14][R122.64] ;  /* 0x0000000e7aa1c981 */ /* 0x000f62000c1e1500 */
[----:B------:R-:W-:Y:S01]  /*2630*/  LOP3.LUT R131, R130, 0x20, RZ, 0xfc, !PT ;  /* 0x0000002082837812 */ /* 0x000fe200078efcff */
[----:B------:R-:W-:Y:S01]  /*2640*/  IMAD.WIDE R124, R88, 0x2, R114 ;  /* 0x00000002587c7825 */ /* 0x000fe200078e0272 */
[----:B------:R-:W-:Y:S01]  /*2650*/  PRMT R162, RZ, 0x7610, R162 ;  /* 0x00007610ffa27816 */ /* 0x000fe200000000a2 */
[----:B------:R0:W5:Y:S01]  /*2660*/  @!P2 LDG.E.U16 R160, desc[UR14][R120.64] ;  /* 0x0000000e78a0a981 */ /* 0x000162000c1e1500 */
[----:B------:R-:W-:Y:S01]  /*2670*/  ISETP.GE.AND P4, PT, R116, UR13, PT ;  /* 0x0000000d74007c0c */ /* 0x000fe2000bf86270 */
[----:B------:R-:W-:Y:S01]  /*2680*/  IMAD.WIDE R116, R87, 0x2, R114 ;  /* 0x0000000257747825 */ /* 0x000fe200078e0272 */
[----:B------:R-:W-:Y:S02]  /*2690*/  PRMT R163, RZ, 0x7610, R163 ;  /* 0x00007610ffa37816 */ /* 0x000fe400000000a3 */
[----:B------:R-:W-:Y:S01]  /*26a0*/  ISETP.GE.AND P2, PT, R131, UR13, PT ;  /* 0x0000000d83007c0c */ /* 0x000fe2000bf46270 */
[----:B-1----:R-:W-:Y:S01]  /*26b0*/  IMAD.WIDE R118, R86, 0x2, R114 ;  /* 0x0000000256767825 */ /* 0x002fe200078e0272 */
[----:B------:R-:W-:Y:S01]  /*26c0*/  PRMT R164, RZ, 0x7610, R164 ;  /* 0x00007610ffa47816 */ /* 0x000fe200000000a4 */
[----:B------:R1:W5:Y:S01]  /*26d0*/  @!P3 LDG.E.U16 R162, desc[UR14][R124.64] ;  /* 0x0000000e7ca2b981 */ /* 0x000362000c1e1500 */
[----:B------:R-:W-:-:S02]  /*26e0*/  LOP3.LUT R131, R130, 0x24, RZ, 0xfc, !PT ;  /* 0x0000002482837812 */ /* 0x000fc400078efcff */
[C---:B------:R-:W-:Y:S01]  /*26f0*/  LOP3.LUT R165, R130.reuse, 0x26, RZ, 0xfc, !PT ;  /* 0x0000002682a57812 */ /* 0x040fe200078efcff */
[----:B------:R1:W5:Y:S01]  /*2700*/  @!P1 LDG.E.U16 R163, desc[UR14][R116.64] ;  /* 0x0000000e74a39981 */ /* 0x000362000c1e1500 */
[----:B0-----:R-:W-:Y:S02]  /*2710*/  LOP3.LUT R120, R130, 0x28, RZ, 0xfc, !PT ;  /* 0x0000002882787812 */ /* 0x001fe400078efcff */
[----:B------:R-:W-:Y:S01]  /*2720*/  ISETP.GE.AND P3, PT, R131, UR13, PT ;  /* 0x0000000d83007c0c */ /* 0x000fe2000bf66270 */
[----:B------:R-:W5:Y:S01]  /*2730*/  @!P5 LDG.E.U16 R164, desc[UR14][R118.64] ;  /* 0x0000000e76a4d981 */ /* 0x000f62000c1e1500 */
[----:B------:R-:W-:Y:S02]  /*2740*/  ISETP.GE.AND P1, PT, R165, UR13, PT ;  /* 0x0000000da5007c0c */ /* 0x000fe4000bf26270 */
[----:B------:R-:W-:Y:S01]  /*2750*/  ISETP.GE.AND P5, PT, R120, UR13, PT ;  /* 0x0000000d78007c0c */ /* 0x000fe2000bfa6270 */
[----:B------:R-:W-:Y:S01]  /*2760*/  IMAD.WIDE R120, R85, 0x2, R114 ;  /* 0x0000000255787825 */ /* 0x000fe200078e0272 */
[----:B------:R-:W-:-:S02]  /*2770*/  PRMT R165, RZ, 0x7610, R165 ;  /* 0x00007610ffa57816 */ /* 0x000fc400000000a5 */
[----:B------:R-:W-:Y:S01]  /*2780*/  PRMT R166, RZ, 0x7610, R166 ;  /* 0x00007610ffa67816 */ /* 0x000fe200000000a6 */
[----:B------:R-:W-:Y:S01]  /*2790*/  IMAD.WIDE R122, R84, 0x2, R114 ;  /* 0x00000002547a7825 */ /* 0x000fe200078e0272 */
[C---:B------:R-:W-:Y:S02]  /*27a0*/  LOP3.LUT R131, R130.reuse, 0x54, RZ, 0xfc, !PT ;  /* 0x0000005482837812 */ /* 0x040fe400078efcff */
[----:B------:R-:W-:Y:S01]  /*27b0*/  PRMT R167, RZ, 0x7610, R167 ;  /* 0x00007610ffa77816 */ /* 0x000fe200000000a7 */
[--C-:B-1----:R-:W-:Y:S01]  /*27c0*/  IMAD.WIDE R124, R83, 0x2, R114.reuse ;  /* 0x00000002537c7825 */ /* 0x102fe200078e0272 */
[C---:B------:R-:W-:Y:S01]  /*27d0*/  LOP3.LUT R116, R130.reuse, 0x2a, RZ, 0xfc, !PT ;  /* 0x0000002a82747812 */ /* 0x040fe200078efcff */
[----:B------:R0:W5:Y:S01]  /*27e0*/  @!P2 LDG.E.U16 R165, desc[UR14][R120.64] ;  /* 0x0000000e78a5a981 */ /* 0x000162000c1e1500 */
[----:B------:R-:W-:Y:S02]  /*27f0*/  ISETP.GE.AND P2, PT, R131, UR13, PT ;  /* 0x0000000d83007c0c */ /* 0x000fe4000bf46270 */
[----:B------:R-:W-:Y:S01]  /*2800*/  LOP3.LUT R131, R130, 0x2c, RZ, 0xfc, !PT ;  /* 0x0000002c82837812 */ /* 0x000fe200078efcff */
[----:B------:R1:W5:Y:S01]  /*2810*/  @!P4 LDG.E.U16 R166, desc[UR14][R122.64] ;  /* 0x0000000e7aa6c981 */ /* 0x000362000c1e1500 */
[----:B------:R-:W-:Y:S01]  /*2820*/  ISETP.GE.AND P4, PT, R116, UR13, PT ;  /* 0x0000000d74007c0c */ /* 0x000fe2000bf86270 */
[----:B------:R-:W-:Y:S01]  /*2830*/  IMAD.WIDE R116, R82, 0x2, R114 ;  /* 0x0000000252747825 */ /* 0x000fe200078e0272 */
[----:B------:R-:W-:Y:S01]  /*2840*/  PRMT R168, RZ, 0x7610, R168 ;  /* 0x00007610ffa87816 */ /* 0x000fe200000000a8 */
[----:B------:R1:W5:Y:S01]  /*2850*/  @!P3 LDG.E.U16 R167, desc[UR14][R124.64] ;  /* 0x0000000e7ca7b981 */ /* 0x000362000c1e1500 */
[----:B------:R-:W-:-:S02]  /*2860*/  ISETP.GE.AND P3, PT, R131, UR13, PT ;  /* 0x0000000d83007c0c */ /* 0x000fc4000bf66270 */
[C---:B------:R-:W-:Y:S02]  /*2870*/  LOP3.LUT R170, R130.reuse, 0x2e, RZ, 0xfc, !PT ;  /* 0x0000002e82aa7812 */ /* 0x040fe400078efcff */
[----:B0-----:R-:W-:Y:S01]  /*2880*/  LOP3.LUT R120, R130, 0x30, RZ, 0xfc, !PT ;  /* 0x0000003082787812 */ /* 0x001fe200078efcff */
[----:B------:R0:W5:Y:S01]  /*2890*/  @!P1 LDG.E.U16 R168, desc[UR14][R116.64] ;  /* 0x0000000e74a89981 */ /* 0x000162000c1e1500 */
[----:B------:R-:W-:Y:S02]  /*28a0*/  ISETP.GE.AND P1, PT, R170, UR13, PT ;  /* 0x0000000daa007c0c */ /* 0x000fe4000bf26270 */
[----:B------:R-:W-:Y:S01]  /*28b0*/  ISETP.GE.AND P6, PT, R120, UR13, PT ;  /* 0x0000000d78007c0c */ /* 0x000fe2000bfc6270 */
[----:B------:R-:W-:Y:S01]  /*28c0*/  IMAD.WIDE R120, R80, 0x2, R114 ;  /* 0x0000000250787825 */ /* 0x000fe200078e0272 */
[----:B------:R-:W-:Y:S02]  /*28d0*/  PRMT R170, RZ, 0x7610, R170 ;  /* 0x00007610ffaa7816 */ /* 0x000fe400000000aa */
[----:B------:R-:W-:Y:S01]  /*28e0*/  PRMT R169, RZ, 0x7610, R169 ;  /* 0x00007610ffa97816 */ /* 0x000fe200000000a9 */
[----:B------:R-:W-:Y:S01]  /*28f0*/  IMAD.WIDE R118, R81, 0x2, R114 ;  /* 0x0000000251767825 */ /* 0x000fe200078e0272 */
[----:B------:R-:W-:-:S02]  /*2900*/  PRMT R171, RZ, 0x7610, R171 ;  /* 0x00007610ffab7816 */ /* 0x000fc400000000ab */
[C---:B-1----:R-:W-:Y:S01]  /*2910*/  LOP3.LUT R123, R130.reuse, 0x34, RZ, 0xfc, !PT ;  /* 0x00000034827b7812 */ /* 0x042fe200078efcff */
[----:B------:R-:W-:Y:S01]  /*2920*/  IMAD.WIDE R124, R79, 0x2, R114 ;  /* 0x000000024f7c7825 */ /* 0x000fe200078e0272 */
[C---:B------:R-:W-:Y:S01]  /*2930*/  LOP3.LUT R122, R130.reuse, 0x32, RZ, 0xfc, !PT ;  /* 0x00000032827a7812 */ /* 0x040fe200078efcff */
[----:B------:R-:W5:Y:S01]  /*2940*/  @!P4 LDG.E.U16 R170, desc[UR14][R120.64] ;  /* 0x0000000e78aac981 */ /* 0x000f62000c1e1500 */
[----:B0-----:R-:W-:Y:S02]  /*2950*/  LOP3.LUT R116, R130, 0x36, RZ, 0xfc, !PT ;  /* 0x0000003682747812 */ /* 0x001fe400078efcff */
[----:B------:R-:W-:Y:S01]  /*2960*/  ISETP.GE.AND P4, PT, R123, UR13, PT ;  /* 0x0000000d7b007c0c */ /* 0x000fe2000bf86270 */
[----:B------:R0:W5:Y:S01]  /*2970*/  @!P5 LDG.E.U16 R169, desc[UR14][R118.64] ;  /* 0x0000000e76a9d981 */ /* 0x000162000c1e1500 */
[----:B------:R-:W-:Y:S02]  /*2980*/  PRMT R173, RZ, 0x7610, R173 ;  /* 0x00007610ffad7816 */ /* 0x000fe400000000ad */
[----:B------:R-:W-:Y:S01]  /*2990*/  ISETP.GE.AND P5, PT, R122, UR13, PT ;  /* 0x0000000d7a007c0c */ /* 0x000fe2000bfa6270 */
[----:B------:R1:W5:Y:S01]  /*29a0*/  @!P3 LDG.E.U16 R171, desc[UR14][R124.64] ;  /* 0x0000000e7cabb981 */ /* 0x000362000c1e1500 */
[----:B------:R-:W-:Y:S01]  /*29b0*/  ISETP.GE.AND P3, PT, R116, UR13, PT ;  /* 0x0000000d74007c0c */ /* 0x000fe2000bf66270 */
[----:B------:R-:W-:Y:S01]  /*29c0*/  IMAD.WIDE R116, R78, 0x2, R114 ;  /* 0x000000024e747825 */ /* 0x000fe200078e0272 */
[----:B------:R-:W-:-:S03]  /*29d0*/  PRMT R172, RZ, 0x7610, R172 ;  /* 0x00007610ffac7816 */ /* 0x000fc600000000ac */
[----:B0-----:R-:W-:Y:S01]  /*29e0*/  IMAD.WIDE R118, R77, 0x2, R114 ;  /* 0x000000024d767825 */ /* 0x001fe200078e0272 */
[C---:B------:R-:W-:Y:S02]  /*29f0*/  LOP3.LUT R120, R130.reuse, 0x3a, RZ, 0xfc, !PT ;  /* 0x0000003a82787812 */ /* 0x040fe400078efcff */
[----:B------:R-:W-:Y:S01]  /*2a00*/  LOP3.LUT R131, R130, 0x38, RZ, 0xfc, !PT ;  /* 0x0000003882837812 */ /* 0x000fe200078efcff */
[----:B------:R0:W5:Y:S01]  /*2a10*/  @!P1 LDG.E.U16 R172, desc[UR14][R116.64] ;  /* 0x0000000e74ac9981 */ /* 0x000162000c1e1500 */
[----:B------:R-:W-:-:S03]  /*2a20*/  PRMT R175, RZ, 0x7610, R175 ;  /* 0x00007610ffaf7816 */ /* 0x000fc600000000af */
[----:B------:R0:W5:Y:S01]  /*2a30*/  @!P6 LDG.E.U16 R173, desc[UR14][R118.64] ;  /* 0x0000000e76ade981 */ /* 0x000162000c1e1500 */
[----:B------:R-:W-:Y:S01]  /*2a40*/  ISETP.GE.AND P6, PT, R120, UR13, PT ;  /* 0x0000000d78007c0c */ /* 0x000fe2000bfc6270 */
[----:B------:R-:W-:Y:S01]  /*2a50*/  IMAD.WIDE R120, R75, 0x2, R114 ;  /* 0x000000024b787825 */ /* 0x000fe200078e0272 */
[----:B------:R-:W-:Y:S02]  /*2a60*/  PRMT R174, RZ, 0x7610, R174 ;  /* 0x00007610ffae7816 */ /* 0x000fe400000000ae */
[----:B------:R-:W-:Y:S01]  /*2a70*/  ISETP.GE.AND P1, PT, R131, UR13, PT ;  /* 0x0000000d83007c0c */ /* 0x000fe2000bf26270 */
[----:B------:R-:W-:Y:S01]  /*2a80*/  IMAD.WIDE R122, R76, 0x2, R114 ;  /* 0x000000024c7a7825 */ /* 0x000fe200078e0272 */
[----:B------:R-:W-:Y:S01]  /*2a90*/  PRMT R176, RZ, 0x7610, R176 ;  /* 0x00007610ffb07816 */ /* 0x000fe200000000b0 */
[----:B------:R0:W5:Y:S01]  /*2aa0*/  @!P4 LDG.E.U16 R175, desc[UR14][R120.64] ;  /* 0x0000000e78afc981 */ /* 0x000162000c1e1500 */
[----:B------:R-:W-:Y:S01]  /*2ab0*/  LOP3.LUT R177, R130, 0x3e, RZ, 0xfc, !PT ;  /* 0x0000003e82b17812 */ /* 0x000fe200078efcff */
[--C-:B-1----:R-:W-:Y:S01]  /*2ac0*/  IMAD.WIDE R124, R74, 0x2, R114.reuse ;  /* 0x000000024a7c7825 */ /* 0x102fe200078e0272 */
[C---:B------:R-:W-:Y:S01]  /*2ad0*/  LOP3.LUT R131, R130.reuse, 0x3c, RZ, 0xfc, !PT ;  /* 0x0000003c82837812 */ /* 0x040fe200078efcff */
[----:B------:R1:W5:Y:S01]  /*2ae0*/  @!P5 LDG.E.U16 R174, desc[UR14][R122.64] ;  /* 0x0000000e7aaed981 */ /* 0x000362000c1e1500 */
[----:B0-----:R-:W-:Y:S01]  /*2af0*/  LOP3.LUT R116, R130, 0x40, RZ, 0xfc, !PT ;  /* 0x0000004082747812 */ /* 0x001fe200078efcff */
[----:B------:R-:W-:Y:S01]  /*2b00*/  IMAD.WIDE R118, R72, 0x2, R114 ;  /* 0x0000000248767825 */ /* 0x000fe200078e0272 */
[----:B------:R-:W-:Y:S01]  /*2b10*/  ISETP.GE.AND P4, PT, R177, UR13, PT ;  /* 0x0000000db1007c0c */ /* 0x000fe2000bf86270 */
[----:B------:R0:W5:Y:S01]  /*2b20*/  @!P3 LDG.E.U16 R176, desc[UR14][R124.64] ;  /* 0x0000000e7cb0b981 */ /* 0x000162000c1e1500 */
[----:B------:R-:W-:-:S02]  /*2b30*/  PRMT R178, RZ, 0x7610, R178 ;  /* 0x00007610ffb27816 */ /* 0x000fc400000000b2 */
[----:B------:R-:W-:Y:S02]  /*2b40*/  ISETP.GE.AND P5, PT, R131, UR13, PT ;  /* 0x0000000d83007c0c */ /* 0x000fe4000bfa6270 */
[----:B------:R-:W-:Y:S01]  /*2b50*/  ISETP.GE.AND P3, PT, R116, UR13, PT ;  /* 0x0000000d74007c0c */ /* 0x000fe2000bf66270 */
[----:B------:R-:W-:Y:S01]  /*2b60*/  IMAD.WIDE R116, R73, 0x2, R114 ;  /* 0x0000000249747825 */ /* 0x000fe200078e0272 */
[----:B------:R-:W-:Y:S01]  /*2b70*/  PRMT R177, RZ, 0x7610, R177 ;  /* 0x00007610ffb17816 */ /* 0x000fe200000000b1 */
[----:B------:R-:W5:Y:S01]  /*2b80*/  @!P6 LDG.E.U16 R178, desc[UR14][R118.64] ;  /* 0x0000000e76b2e981 */ /* 0x000f62000c1e1500 */
[C---:B------:R-:W-:Y:S02]  /*2b90*/  LOP3.LUT R120, R130.reuse, 0x44, RZ, 0xfc, !PT ;  /* 0x0000004482787812 */ /* 0x040fe400078efcff */
[----:B------:R-:W-:Y:S02]  /*2ba0*/  LOP3.LUT R131, R130, 0x42, RZ, 0xfc, !PT ;  /* 0x0000004282837812 */ /* 0x000fe400078efcff */
[----:B------:R0:W5:Y:S01]  /*2bb0*/  @!P1 LDG.E.U16 R177, desc[UR14][R116.64] ;  /* 0x0000000e74b19981 */ /* 0x000162000c1e1500 */
[----:B------:R-:W-:Y:S01]  /*2bc0*/  ISETP.GE.AND P6, PT, R120, UR13, PT ;  /* 0x0000000d78007c0c */ /* 0x000fe2000bfc6270 */
[----:B------:R-:W-:Y:S01]  /*2bd0*/  IMAD.WIDE R120, R70, 0x2, R114 ;  /* 0x0000000246787825 */ /* 0x000fe200078e0272 */
[----:B------:R-:W-:-:S02]  /*2be0*/  PRMT R180, RZ, 0x7610, R180 ;  /* 0x00007610ffb47816 */ /* 0x000fc400000000b4 */
[----:B------:R-:W-:Y:S01]  /*2bf0*/  PRMT R179, RZ, 0x7610, R179 ;  /* 0x00007610ffb37816 */ /* 0x000fe200000000b3 */
[----:B-1----:R-:W-:Y:S01]  /*2c00*/  IMAD.WIDE R122, R71, 0x2, R114 ;  /* 0x00000002477a7825 */ /* 0x002fe200078e0272 */
[----:B------:R-:W-:Y:S02]  /*2c10*/  ISETP.GE.AND P1, PT, R131, UR13, PT ;  /* 0x0000000d83007c0c */ /* 0x000fe4000bf26270 */
[----:B------:R-:W-:Y:S01]  /*2c20*/  PRMT R181, RZ, 0x7610, R181 ;  /* 0x00007610ffb57816 */ /* 0x000fe200000000b5 */
[--C-:B0-----:R-:W-:Y:S01]  /*2c30*/  IMAD.WIDE R124, R69, 0x2, R114.reuse ;  /* 0x00000002457c7825 */ /* 0x101fe200078e0272 */
[C---:B------:R-:W-:Y:S01]  /*2c40*/  LOP3.LUT R182, R130.reuse, 0x48, RZ, 0xfc, !PT ;  /* 0x0000004882b67812 */ /* 0x040fe200078efcff */
[----:B------:R0:W5:Y:S01]  /*2c50*/  @!P4 LDG.E.U16 R180, desc[UR14][R120.64] ;  /* 0x0000000e78b4c981 */ /* 0x000162000c1e1500 */
[C---:B------:R-:W-:Y:S02]  /*2c60*/  LOP3.LUT R131, R130.reuse, 0x46, RZ, 0xfc, !PT ;  /* 0x0000004682837812 */ /* 0x040fe400078efcff */
[----:B------:R-:W-:Y:S01]  /*2c70*/  LOP3.LUT R116, R130, 0x4a, RZ, 0xfc, !PT ;  /* 0x0000004a82747812 */ /* 0x000fe200078efcff */
[----:B------:R1:W5:Y:S01]  /*2c80*/  @!P5 LDG.E.U16 R179, desc[UR14][R122.64] ;  /* 0x0000000e7ab3d981 */ /* 0x000362000c1e1500 */
[----:B------:R-:W-:Y:S01]  /*2c90*/  ISETP.GE.AND P4, PT, R182, UR13, PT ;  /* 0x0000000db6007c0c */ /* 0x000fe2000bf86270 */
[----:B------:R-:W-:Y:S01]  /*2ca0*/  IMAD.WIDE R118, R67, 0x2, R114 ;  /* 0x0000000243767825 */ /* 0x000fe200078e0272 */
[----:B------:R-:W-:Y:S01]  /*2cb0*/  PRMT R183, RZ, 0x7610, R183 ;  /* 0x00007610ffb77816 */ /* 0x000fe200000000b7 */
[----:B------:R1:W5:Y:S01]  /*2cc0*/  @!P3 LDG.E.U16 R181, desc[UR14][R124.64] ;  /* 0x0000000e7cb5b981 */ /* 0x000362000c1e1500 */
[----:B------:R-:W-:-:S02]  /*2cd0*/  ISETP.GE.AND P5, PT, R131, UR13, PT ;  /* 0x0000000d83007c0c */ /* 0x000fc4000bfa6270 */
[----:B------:R-:W-:Y:S01]  /*2ce0*/  ISETP.GE.AND P3, PT, R116, UR13, PT ;  /* 0x0000000d74007c0c */ /* 0x000fe2000bf66270 */
[----:B------:R-:W-:Y:S01]  /*2cf0*/  IMAD.WIDE R116, R68, 0x2, R114 ;  /* 0x0000000244747825 */ /* 0x000fe200078e0272 */
[----:B------:R-:W-:Y:S01]  /*2d00*/  PRMT R182, RZ, 0x7610, R182 ;  /* 0x00007610ffb67816 */ /* 0x000fe200000000b6 */
[----:B------:R-:W5:Y:S01]  /*2d10*/  @!P6 LDG.E.U16 R183, desc[UR14][R118.64] ;  /* 0x0000000e76b7e981 */ /* 0x000f62000c1e1500 */
[C---:B0-----:R-:W-:Y:S02]  /*2d20*/  LOP3.LUT R120, R130.reuse, 0x4e, RZ, 0xfc, !PT ;  /* 0x0000004e82787812 */ /* 0x041fe400078efcff */
        /* <DEDUP_REMOVED lines=9> */
[----:B------:R-:W-:Y:S01]  /*2dc0*/  IMAD.WIDE R124, R64, 0x2, R114 ;  /* 0x00000002407c7825 */ /* 0x000fe200078e0272 */
[C---:B------:R-:W-:Y:S01]  /*2dd0*/  LOP3.LUT R187, R130.reuse, 0x52, RZ, 0xfc, !PT ;  /* 0x0000005282bb7812 */ /* 0x040fe200078efcff */
[----:B------:R1:W5:Y:S01]  /*2de0*/  @!P4 LDG.E.U16 R185, desc[UR14][R120.64] ;  /* 0x0000000e78b9c981 */ /* 0x000362000c1e1500 */
[C---:B------:R-:W-:Y:S02]  /*2df0*/  LOP3.LUT R131, R130.reuse, 0x50, RZ, 0xfc, !PT ;  /* 0x0000005082837812 */ /* 0x040fe400078efcff */
[----:B0-----:R-:W-:Y:S01]  /*2e00*/  LOP3.LUT R116, R130, 0x56, RZ, 0xfc, !PT ;  /* 0x0000005682747812 */ /* 0x001fe200078efcff */
[----:B------:R0:W5:Y:S01]  /*2e10*/  @!P5 LDG.E.U16 R184, desc[UR14][R122.64] ;  /* 0x0000000e7ab8d981 */ /* 0x000162000c1e1500 */
[----:B------:R-:W-:-:S02]  /*2e20*/  ISETP.GE.AND P4, PT, R187, UR13, PT ;  /* 0x0000000dbb007c0c */ /* 0x000fc4000bf86270 */
[----:B------:R-:W-:Y:S01]  /*2e30*/  ISETP.GE.AND P5, PT, R131, UR13, PT ;  /* 0x0000000d83007c0c */ /* 0x000fe2000bfa6270 */
[----:B------:R0:W5:Y:S01]  /*2e40*/  @!P3 LDG.E.U16 R186, desc[UR14][R124.64] ;  /* 0x0000000e7cbab981 */ /* 0x000162000c1e1500 */
[----:B------:R-:W-:Y:S01]  /*2e50*/  ISETP.GE.AND P3, PT, R116, UR13, PT ;  /* 0x0000000d74007c0c */ /* 0x000fe2000bf66270 */
[----:B------:R-:W-:Y:S01]  /*2e60*/  IMAD.WIDE R116, R63, 0x2, R114 ;  /* 0x000000023f747825 */ /* 0x000fe200078e0272 */
[----:B------:R-:W-:Y:S02]  /*2e70*/  PRMT R187, RZ, 0x7610, R187 ;  /* 0x00007610ffbb7816 */ /* 0x000fe400000000bb */
[----:B------:R-:W-:Y:S01]  /*2e80*/  PRMT R188, RZ, 0x7610, R188 ;  /* 0x00007610ffbc7816 */ /* 0x000fe200000000bc */
[----:B------:R-:W-:Y:S01]  /*2e90*/  IMAD.WIDE R118, R62, 0x2, R114 ;  /* 0x000000023e767825 */ /* 0x000fe200078e0272 */
[C---:B------:R-:W-:Y:S02]  /*2ea0*/  LOP3.LUT R131, R130.reuse, 0x58, RZ, 0xfc, !PT ;  /* 0x0000005882837812 */ /* 0x040fe400078efcff */
[----:B-1----:R-:W-:Y:S01]  /*2eb0*/  LOP3.LUT R120, R130, 0x5a, RZ, 0xfc, !PT ;  /* 0x0000005a82787812 */ /* 0x002fe200078efcff */
[----:B------:R1:W5:Y:S01]  /*2ec0*/  @!P1 LDG.E.U16 R187, desc[UR14][R116.64] ;  /* 0x0000000e74bb9981 */ /* 0x000362000c1e1500 */
[----:B------:R-:W-:Y:S01]  /*2ed0*/  PRMT R189, RZ, 0x7610, R189 ;  /* 0x00007610ffbd7816 */ /* 0x000fe200000000bd */
[--C-:B0-----:R-:W-:Y:S01]  /*2ee0*/  IMAD.WIDE R122, R61, 0x2, R114.reuse ;  /* 0x000000023d7a7825 */ /* 0x101fe200078e0272 */
[----:B------:R-:W-:Y:S01]  /*2ef0*/  ISETP.GE.AND P1, PT, R131, UR13, PT ;  /* 0x0000000d83007c0c */ /* 0x000fe2000bf26270 */
[----:B------:R0:W5:Y:S01]  /*2f00*/  @!P6 LDG.E.U16 R188, desc[UR14][R118.64] ;  /* 0x0000000e76bce981 */ /* 0x000162000c1e1500 */
[----:B------:R-:W-:Y:S01]  /*2f10*/  ISETP.GE.AND P6, PT, R120, UR13, PT ;  /* 0x0000000d78007c0c */ /* 0x000fe2000bfc6270 */
[----:B------:R-:W-:Y:S01]  /*2f20*/  IMAD.WIDE R120, R60, 0x2, R114 ;  /* 0x000000023c787825 */ /* 0x000fe200078e0272 */
[----:B------:R-:W-:Y:S01]  /*2f30*/  PRMT R190, RZ, 0x7610, R190 ;  /* 0x00007610ffbe7816 */ /* 0x000fe200000000be */
[----:B------:R-:W5:Y:S01]  /*2f40*/  @!P5 LDG.E.U16 R189, desc[UR14][R122.64] ;  /* 0x0000000e7abdd981 */ /* 0x000f62000c1e1500 */
[----:B------:R-:W-:Y:S01]  /*2f50*/  PRMT R191, RZ, 0x7610, R191 ;  /* 0x00007610ffbf7816 */ /* 0x000fe200000000bf */
[----:B------:R-:W-:Y:S01]  /*2f60*/  IMAD.WIDE R124, R59, 0x2, R114 ;  /* 0x000000023b7c7825 */ /* 0x000fe200078e0272 */
[----:B------:R-:W-:-:S02]  /*2f70*/  LOP3.LUT R131, R130, 0x5c, RZ, 0xfc, !PT ;  /* 0x0000005c82837812 */ /* 0x000fc400078efcff */
[C---:B------:R-:W-:Y:S01]  /*2f80*/  LOP3.LUT R192, R130.reuse, 0x5e, RZ, 0xfc, !PT ;  /* 0x0000005e82c07812 */ /* 0x040fe200078efcff */
[----:B------:R0:W5:Y:S01]  /*2f90*/  @!P4 LDG.E.U16 R190, desc[UR14][R120.64] ;  /* 0x0000000e78bec981 */ /* 0x000162000c1e1500 */
[----:B-1----:R-:W-:Y:S01]  /*2fa0*/  LOP3.LUT R116, R130, 0x60, RZ, 0xfc, !PT ;  /* 0x0000006082747812 */ /* 0x002fe200078efcff */
[----:B0-----:R-:W-:Y:S01]  /*2fb0*/  IMAD.WIDE R118, R57, 0x2, R114 ;  /* 0x0000000239767825 */ /* 0x001fe200078e0272 */
[----:B------:R-:W-:Y:S01]  /*2fc0*/  ISETP.GE.AND P5, PT, R131, UR13, PT ;  /* 0x0000000d83007c0c */ /* 0x000fe2000bfa6270 */
[----:B------:R0:W5:Y:S01]  /*2fd0*/  @!P2 LDG.E.U16 R191, desc[UR14][R124.64] ;  /* 0x0000000e7cbfa981 */ /* 0x000162000c1e1500 */
[----:B------:R-:W-:Y:S02]  /*2fe0*/  PRMT R193, RZ, 0x7610, R193 ;  /* 0x00007610ffc17816 */ /* 0x000fe400000000c1 */
[----:B------:R-:W-:Y:S02]  /*2ff0*/  ISETP.GE.AND P4, PT, R192, UR13, PT ;  /* 0x0000000dc0007c0c */ /* 0x000fe4000bf86270 */
[----:B------:R-:W-:Y:S01]  /*3000*/  ISETP.GE.AND P2, PT, R116, UR13, PT ;  /* 0x0000000d74007c0c */ /* 0x000fe2000bf46270 */
[----:B------:R-:W-:Y:S01]  /*3010*/  IMAD.WIDE R116, R58, 0x2, R114 ;  /* 0x000000023a747825 */ /* 0x000fe200078e0272 */
[----:B------:R-:W-:Y:S01]  /*3020*/  PRMT R192, RZ, 0x7610, R192 ;  /* 0x00007610ffc07816 */ /* 0x000fe200000000c0 */
[----:B------:R-:W5:Y:S01]  /*3030*/  @!P1 LDG.E.U16 R193, desc[UR14][R118.64] ;  /* 0x0000000e76c19981 */ /* 0x000f62000c1e1500 */
[----:B------:R-:W-:-:S02]  /*3040*/  LOP3.LUT R120, R130, 0x64, RZ, 0xfc, !PT ;  /* 0x0000006482787812 */ /* 0x000fc400078efcff */
[----:B------:R-:W-:Y:S02]  /*3050*/  LOP3.LUT R131, R130, 0x62, RZ, 0xfc, !PT ;  /* 0x0000006282837812 */ /* 0x000fe400078efcff */
[----:B------:R-:W-:Y:S01]  /*3060*/  ISETP.GE.AND P1, PT, R120, UR13, PT ;  /* 0x0000000d78007c0c */ /* 0x000fe2000bf26270 */
[----:B------:R1:W5:Y:S01]  /*3070*/  @!P3 LDG.E.U16 R192, desc[UR14][R116.64] ;  /* 0x0000000e74c0b981 */ /* 0x000362000c1e1500 */
[----:B------:R-:W-:Y:S01]  /*3080*/  PRMT R195, RZ, 0x7610, R195 ;  /* 0x00007610ffc37816 */ /* 0x000fe200000000c3 */
[----:B------:R-:W-:Y:S01]  /*3090*/  IMAD.WIDE R120, R55, 0x2, R114 ;  /* 0x0000000237787825 */ /* 0x000fe200078e0272 */
[----:B------:R-:W-:Y:S02]  /*30a0*/  PRMT R196, RZ, 0x7610, R196 ;  /* 0x00007610ffc47816 */ /* 0x000fe400000000c4 */
[----:B------:R-:W-:Y:S01]  /*30b0*/  PRMT R194, RZ, 0x7610, R194 ;  /* 0x00007610ffc27816 */ /* 0x000fe200000000c2 */
[--C-:B0-----:R-:W-:Y:S01]  /*30c0*/  IMAD.WIDE R124, R54, 0x2, R114.reuse ;  /* 0x00000002367c7825 */ /* 0x101fe200078e0272 */
[----:B------:R-:W-:Y:S01]  /*30d0*/  ISETP.GE.AND P3, PT, R131, UR13, PT ;  /* 0x0000000d83007c0c */ /* 0x000fe2000bf66270 */
[----:B------:R0:W5:Y:S01]  /*30e0*/  @!P5 LDG.E.U16 R195, desc[UR14][R120.64] ;  /* 0x0000000e78c3d981 */ /* 0x000162000c1e1500 */
[----:B------:R-:W-:Y:S01]  /*30f0*/  LOP3.LUT R197, R130, 0x68, RZ, 0xfc, !PT ;  /* 0x0000006882c57812 */ /* 0x000fe200078efcff */
[----:B------:R-:W-:Y:S01]  /*3100*/  IMAD.WIDE R122, R56, 0x2, R114 ;  /* 0x00000002387a7825 */ /* 0x000fe200078e0272 */
[C---:B-1----:R-:W-:Y:S01]  /*3110*/  LOP3.LUT R116, R130.reuse, 0x6a, RZ, 0xfc, !PT ;  /* 0x0000006a82747812 */ /* 0x042fe200078efcff */
[----:B------:R-:W5:Y:S01]  /*3120*/  @!P4 LDG.E.U16 R196, desc[UR14][R124.64] ;  /* 0x0000000e7cc4c981 */ /* 0x000f62000c1e1500 */
[----:B------:R-:W-:-:S02]  /*3130*/  LOP3.LUT R131, R130, 0x66, RZ, 0xfc, !PT ;  /* 0x0000006682837812 */ /* 0x000fc400078efcff */
[----:B------:R-:W-:Y:S01]  /*3140*/  ISETP.GE.AND P5, PT, R197, UR13, PT ;  /* 0x0000000dc5007c0c */ /* 0x000fe2000bfa6270 */
[----:B------:R1:W5:Y:S01]  /*3150*/  @!P6 LDG.E.U16 R194, desc[UR14][R122.64] ;  /* 0x0000000e7ac2e981 */ /* 0x000362000c1e1500 */
[----:B------:R-:W-:Y:S01]  /*3160*/  ISETP.GE.AND P4, PT, R116, UR13, PT ;  /* 0x0000000d74007c0c */ /* 0x000fe2000bf86270 */
[----:B------:R-:W-:Y:S01]  /*3170*/  IMAD.WIDE R116, R53, 0x2, R114 ;  /* 0x0000000235747825 */ /* 0x000fe200078e0272 */
[----:B------:R-:W-:Y:S02]  /*3180*/  PRMT R197, RZ, 0x7610, R197 ;  /* 0x00007610ffc57816 */ /* 0x000fe400000000c5 */
[----:B------:R-:W-:Y:S01]  /*3190*/  ISETP.GE.AND P6, PT, R131, UR13, PT ;  /* 0x0000000d83007c0c */ /* 0x000fe2000bfc6270 */
[----:B------:R-:W-:Y:S01]  /*31a0*/  IMAD.WIDE R118, R52, 0x2, R114 ;  /* 0x0000000234767825 */ /* 0x000fe200078e0272 */
[----:B------:R-:W-:Y:S02]  /*31b0*/  PRMT R198, RZ, 0x7610, R198 ;  /* 0x00007610ffc67816 */ /* 0x000fe400000000c6 */
[C---:B------:R-:W-:Y:S01]  /*31c0*/  LOP3.LUT R131, R130.reuse, 0x6c, RZ, 0xfc, !PT ;  /* 0x0000006c82837812 */ /* 0x040fe200078efcff */
[----:B------:R2:W5:Y:S01]  /*31d0*/  @!P2 LDG.E.U16 R197, desc[UR14][R116.64] ;  /* 0x0000000e74c5a981 */ /* 0x000562000c1e1500 */
[----:B0-----:R-:W-:Y:S01]  /*31e0*/  LOP3.LUT R120, R130, 0x6e, RZ, 0xfc, !PT ;  /* 0x0000006e82787812 */ /* 0x001fe200078efcff */
[----:B-1----:R-:W-:Y:S01]  /*31f0*/  IMAD.WIDE R122, R51, 0x2, R114 ;  /* 0x00000002337a7825 */ /* 0x002fe200078e0272 */
[----:B------:R-:W-:Y:S01]  /*3200*/  PRMT R199, RZ, 0x7610, R199 ;  /* 0x00007610ffc77816 */ /* 0x000fe200000000c7 */
[----:B------:R0:W5:Y:S01]  /*3210*/  @!P3 LDG.E.U16 R198, desc[UR14][R118.64] ;  /* 0x0000000e76c6b981 */ /* 0x000162000c1e1500 */
[----:B------:R-:W-:-:S02]  /*3220*/  ISETP.GE.AND P2, PT, R131, UR13, PT ;  /* 0x0000000d83007c0c */ /* 0x000fc4000bf46270 */
[----:B------:R-:W-:Y:S01]  /*3230*/  ISETP.GE.AND P3, PT, R120, UR13, PT ;  /* 0x0000000d78007c0c */ /* 0x000fe2000bf66270 */
[----:B------:R-:W-:Y:S01]  /*3240*/  IMAD.WIDE R120, R50, 0x2, R114 ;  /* 0x0000000232787825 */ /* 0x000fe200078e0272 */
[----:B------:R-:W-:Y:S01]  /*3250*/  PRMT R200, RZ, 0x7610, R200 ;  /* 0x00007610ffc87816 */ /* 0x000fe200000000c8 */
[----:B------:R-:W5:Y:S01]  /*3260*/  @!P1 LDG.E.U16 R199, desc[UR14][R122.64] ;  /* 0x0000000e7ac79981 */ /* 0x000f62000c1e1500 */
[----:B------:R-:W-:Y:S01]  /*3270*/  PRMT R201, RZ, 0x7610, R201 ;  /* 0x00007610ffc97816 */ /* 0x000fe200000000c9 */
[--C-:B------:R-:W-:Y:S01]  /*3280*/  IMAD.WIDE R124, R49, 0x2, R114.reuse ;  /* 0x00000002317c7825 */ /* 0x100fe200078e0272 */
[C---:B------:R-:W-:Y:S02]  /*3290*/  LOP3.LUT R131, R130.reuse, 0x70, RZ, 0xfc, !PT ;  /* 0x0000007082837812 */ /* 0x040fe400078efcff */
[C---:B------:R-:W-:Y:S01]  /*32a0*/  LOP3.LUT R202, R130.reuse, 0x72, RZ, 0xfc, !PT ;  /* 0x0000007282ca7812 */ /* 0x040fe200078efcff */
[----:B------:R1:W5:Y:S01]  /*32b0*/  @!P6 LDG.E.U16 R200, desc[UR14][R120.64] ;  /* 0x0000000e78c8e981 */ /* 0x000362000c1e1500 */
[----:B--2---:R-:W-:Y:S01]  /*32c0*/  LOP3.LUT R116, R130, 0x74, RZ, 0xfc, !PT ;  /* 0x0000007482747812 */ /* 0x004fe200078efcff */
[----:B0-----:R-:W-:Y:S01]  /*32d0*/  IMAD.WIDE R118, R47, 0x2, R114 ;  /* 0x000000022f767825 */ /* 0x001fe200078e0272 */
[----:B------:R-:W-:Y:S01]  /*32e0*/  ISETP.GE.AND P1, PT, R131, UR13, PT ;  /* 0x0000000d83007c0c */ /* 0x000fe2000bf26270 */
[----:B------:R0:W2:Y:S01]  /*32f0*/  @!P5 LDG.E.U16 R201, desc[UR14][R124.64] ;  /* 0x0000000e7cc9d981 */ /* 0x0000a2000c1e1500 */
[----:B------:R-:W-:-:S02]  /*3300*/  PRMT R203, RZ, 0x7610, R203 ;  /* 0x00007610ffcb7816 */ /* 0x000fc400000000cb */
[----:B------:R-:W-:Y:S02]  /*3310*/  ISETP.GE.AND P6, PT, R202, UR13, PT ;  /* 0x0000000dca007c0c */ /* 0x000fe4000bfc6270 */
[----:B------:R-:W-:Y:S01]  /*3320*/  ISETP.GE.AND P5, PT, R116, UR13, PT ;  /* 0x0000000d74007c0c */ /* 0x000fe2000bfa6270 */
[----:B------:R-:W-:Y:S01]  /*3330*/  IMAD.WIDE R116, R48, 0x2, R114 ;  /* 0x0000000230747825 */ /* 0x000fe200078e0272 */
[----:B------:R-:W-:Y:S01]  /*3340*/  PRMT R202, RZ, 0x7610, R202 ;  /* 0x00007610ffca7816 */ /* 0x000fe200000000ca */
[----:B------:R-:W2:Y:S01]  /*3350*/  @!P2 LDG.E.U16 R203, desc[UR14][R118.64] ;  /* 0x0000000e76cba981 */ /* 0x000ea2000c1e1500 */
[C---:B-1----:R-:W-:Y:S02]  /*3360*/  LOP3.LUT R120, R130.reuse, 0x78, RZ, 0xfc, !PT ;  /* 0x0000007882787812 */ /* 0x042fe400078efcff */
[----:B------:R-:W-:Y:S02]  /*3370*/  LOP3.LUT R131, R130, 0x76, RZ, 0xfc, !PT ;  /* 0x0000007682837812 */ /* 0x000fe400078efcff */
[----:B------:R-:W-:Y:S01]  /*3380*/  ISETP.GE.AND P2, PT, R120, UR13, PT ;  /* 0x0000000d78007c0c */ /* 0x000fe2000bf46270 */
[----:B------:R1:W2:Y:S01]  /*3390*/  @!P4 LDG.E.U16 R202, desc[UR14][R116.64] ;  /* 0x0000000e74cac981 */ /* 0x0002a2000c1e1500 */
[----:B------:R-:W-:Y:S01]  /*33a0*/  PRMT R205, RZ, 0x7610, R205 ;  /* 0x00007610ffcd7816 */ /* 0x000fe200000000cd */
[----:B------:R-:W-:Y:S01]  /*33b0*/  IMAD.WIDE R120, R45, 0x2, R114 ;  /* 0x000000022d787825 */ /* 0x000fe200078e0272 */
[----:B------:R-:W-:-:S02]  /*33c0*/  PRMT R204, RZ, 0x7610, R204 ;  /* 0x00007610ffcc7816 */ /* 0x000fc400000000cc */
[----:B------:R-:W-:Y:S01]  /*33d0*/  PRMT R206, RZ, 0x7610, R206 ;  /* 0x00007610ffce7816 */ /* 0x000fe200000000ce */
[--C-:B------:R-:W-:Y:S01]  /*33e0*/  IMAD.WIDE R122, R46, 0x2, R114.reuse ;  /* 0x000000022e7a7825 */ /* 0x100fe200078e0272 */
[----:B------:R-:W-:Y:S01]  /*33f0*/  ISETP.GE.AND P4, PT, R131, UR13, PT ;  /* 0x0000000d83007c0c */ /* 0x000fe2000bf86270 */
[----:B------:R3:W2:Y:S01]  /*3400*/  @!P1 LDG.E.U16 R205, desc[UR14][R120.64] ;  /* 0x0000000e78cd9981 */ /* 0x0006a2000c1e1500 */
[----:B------:R-:W-:Y:S01]  /*3410*/  LOP3.LUT R131, R130, 0x7a, RZ, 0xfc, !PT ;  /* 0x0000007a82837812 */ /* 0x000fe200078efcff */
[--C-:B0-----:R-:W-:Y:S01]  /*3420*/  IMAD.WIDE R124, R44, 0x2, R114.reuse ;  /* 0x000000022c7c7825 */ /* 0x101fe200078e0272 */
[C---:B------:R-:W-:Y:S01]  /*3430*/  LOP3.LUT R207, R130.reuse, 0x7c, RZ, 0xfc, !PT ;  /* 0x0000007c82cf7812 */ /* 0x040fe200078efcff */
[----:B------:R0:W2:Y:S01]  /*3440*/  @!P3 LDG.E.U16 R204, desc[UR14][R122.64] ;  /* 0x0000000e7accb981 */ /* 0x0000a2000c1e1500 */
[----:B------:R-:W-:Y:S02]  /*3450*/  LOP3.LUT R130, R130, 0x7e, RZ, 0xfc, !PT ;  /* 0x0000007e82827812 */ /* 0x000fe400078efcff */
[----:B------:R-:W-:Y:S01]  /*3460*/  ISETP.GE.AND P1, PT, R207, UR13, PT ;  /* 0x0000000dcf007c0c */ /* 0x000fe2000bf26270 */
[----:B------:R-:W2:Y:S01]  /*3470*/  @!P6 LDG.E.U16 R206, desc[UR14][R124.64] ;  /* 0x0000000e7ccee981 */ /* 0x000ea2000c1e1500 */
[----:B------:R-:W-:Y:S01]  /*3480*/  ISETP.GE.AND P3, PT, R131, UR13, PT ;  /* 0x0000000d83007c0c */ /* 0x000fe2000bf66270 */
[----:B-1----:R-:W-:Y:S01]  /*3490*/  IMAD.WIDE R116, R43, 0x2, R114 ;  /* 0x000000022b747825 */ /* 0x002fe200078e0272 */
[----:B------:R-:W-:-:S02]  /*34a0*/  ISETP.GE.AND P6, PT, R130, UR13, PT ;  /* 0x0000000d82007c0c */ /* 0x000fc4000bfc6270 */
[----:B------:R-:W-:Y:S01]  /*34b0*/  PRMT R207, RZ, 0x7610, R207 ;  /* 0x00007610ffcf7816 */ /* 0x000fe200000000cf */
[----:B------:R-:W-:Y:S01]  /*34c0*/  IMAD.WIDE R118, R42, 0x2, R114 ;  /* 0x000000022a767825 */ /* 0x000fe200078e0272 */
[----:B------:R-:W-:Y:S02]  /*34d0*/  PRMT R208, RZ, 0x7610, R208 ;  /* 0x00007610ffd07816 */ /* 0x000fe400000000d0 */
[----:B------:R-:W-:Y:S02]  /*34e0*/  PRMT R209, RZ, 0x7610, R209 ;  /* 0x00007610ffd17816 */ /* 0x000fe400000000d1 */
[----:B------:R1:W2:Y:S01]  /*34f0*/  @!P5 LDG.E.U16 R207, desc[UR14][R116.64] ;  /* 0x0000000e74cfd981 */ /* 0x0002a2000c1e1500 */
[----:B------:R-:W-:Y:S01]  /*3500*/  PRMT R210, RZ, 0x7610, R210 ;  /* 0x00007610ffd27816 */ /* 0x000fe200000000d2 */
[----:B---3--:R-:W-:Y:S01]  /*3510*/  IMAD.WIDE R120, R41, 0x2, R114 ;  /* 0x0000000229787825 */ /* 0x008fe200078e0272 */
[----:B------:R-:W-:Y:S01]  /*3520*/  PRMT R211, RZ, 0x7610, R211 ;  /* 0x00007610ffd37816 */ /* 0x000fe200000000d3 */
[----:B------:R3:W2:Y:S01]  /*3530*/  @!P4 LDG.E.U16 R208, desc[UR14][R118.64] ;  /* 0x0000000e76d0c981 */ /* 0x0006a2000c1e1500 */
[----:B------:R-:W-:Y:S01]  /*3540*/  PRMT R216, RZ, 0x7610, R216 ;  /* 0x00007610ffd87816 */ /* 0x000fe200000000d8 */
[----:B0-----:R-:W-:-:S02]  /*3550*/  IMAD.WIDE R122, R40, 0x2, R114 ;  /* 0x00000002287a7825 */ /* 0x001fc400078e0272 */
[----:B------:R0:W2:Y:S02]  /*3560*/  @!P2 LDG.E.U16 R209, desc[UR14][R120.64] ;  /* 0x0000000e78d1a981 */ /* 0x0000a4000c1e1500 */
[----:B-1----:R-:W-:Y:S02]  /*3570*/  IMAD.MOV.U32 R116, RZ, RZ, R128 ;  /* 0x000000ffff747224 */ /* 0x002fe400078e0080 */
[----:B------:R-:W-:Y:S01]  /*3580*/  IMAD.MOV.U32 R117, RZ, RZ, R129 ;  /* 0x000000ffff757224 */ /* 0x000fe200078e0081 */
[----:B------:R1:W2:Y:S01]  /*3590*/  @!P3 LDG.E.U16 R210, desc[UR14][R122.64] ;  /* 0x0000000e7ad2b981 */ /* 0x0002a2000c1e1500 */
[----:B------:R-:W-:-:S04]  /*35a0*/  IMAD.WIDE R124, R23, 0x2, R114 ;  /* 0x00000002177c7825 */ /* 0x000fc800078e0272 */
[----:B------:R-:W-:Y:S01]  /*35b0*/  IMAD.WIDE R128, R22, 0x2, R114 ;  /* 0x0000000216807825 */ /* 0x000fe200078e0272 */
[----:B------:R4:W2:Y:S04]  /*35c0*/  @!P1 LDG.E.U16 R211, desc[UR14][R124.64] ;  /* 0x0000000e7cd39981 */ /* 0x0008a8000c1e1500 */
[----:B------:R4:W2:Y:S01]  /*35d0*/  @!P6 LDG.E.U16 R216, desc[UR14][R128.64] ;  /* 0x0000000e80d8e981 */ /* 0x0008a2000c1e1500 */
[----:B---3--:R-:W-:Y:S01]  /*35e0*/  IMAD.MOV.U32 R118, RZ, RZ, R126 ;  /* 0x000000ffff767224 */ /* 0x008fe200078e007e */
[----:B------:R-:W-:Y:S01]  /*35f0*/  PRMT R215, RZ, 0x7610, R215 ;  /* 0x00007610ffd77816 */ /* 0x000fe200000000d7 */
[----:B------:R-:W-:Y:S02]  /*3600*/  IMAD.MOV.U32 R119, RZ, RZ, R127 ;  /* 0x000000ffff777224 */ /* 0x000fe400078e007f */
[----:B------:R-:W-:Y:S01]  /*3610*/  IMAD.WIDE R126, R19, 0x2, R116 ;  /* 0x00000002137e7825 */ /* 0x000fe200078e0274 */
[----:B------:R-:W-:Y:S01]  /*3620*/  BAR.SYNC.DEFER_BLOCKING 0x0 ;  /* 0x0000000000007b1d */ /* 0x000fe20000010000 */
[----:B------:R-:W-:-:S02]  /*3630*/  PRMT R214, RZ, 0x7610, R214 ;  /* 0x00007610ffd67816 */ /* 0x000fc400000000d6 */
[----:B------:R-:W-:Y:S01]  /*3640*/  IMAD.WIDE R130, R19, 0x2, R118 ;  /* 0x0000000213827825 */ /* 0x000fe200078e0276 */
[----:B------:R-:W-:-:S03]  /*3650*/  PRMT R217, RZ, 0x7610, R217 ;  /* 0x00007610ffd97816 */ /* 0x000fc600000000d9 */
[----:B0-----:R-:W-:Y:S02]  /*3660*/  IMAD.MOV.U32 R120, RZ, RZ, R132 ;  /* 0x000000ffff787224 */ /* 0x001fe400078e0084 */
[----:B------:R-:W-:Y:S02]  /*3670*/  IMAD.MOV.U32 R121, RZ, RZ, R133 ;  /* 0x000000ffff797224 */ /* 0x000fe400078e0085 */
[----:B-1----:R-:W-:Y:S02]  /*3680*/  IMAD.MOV.U32 R122, RZ, RZ, R138 ;  /* 0x000000ffff7a7224 */ /* 0x002fe400078e008a */
[----:B------:R-:W-:Y:S02]  /*3690*/  IMAD.MOV.U32 R123, RZ, RZ, R139 ;  /* 0x000000ffff7b7224 */ /* 0x000fe400078e008b */
[----:B----4-:R-:W-:Y:S02]  /*36a0*/  IMAD.MOV.U32 R124, RZ, RZ, R146 ;  /* 0x000000ffff7c7224 */ /* 0x010fe400078e0092 */
[----:B------:R-:W-:Y:S01]  /*36b0*/  IMAD.MOV.U32 R125, RZ, RZ, R147 ;  /* 0x000000ffff7d7224 */ /* 0x000fe200078e0093 */
[----:B------:R-:W-:Y:S01]  /*36c0*/  PRMT R219, RZ, 0x7610, R219 ;  /* 0x00007610ffdb7816 */ /* 0x000fe200000000db */
[----:B------:R-:W-:Y:S01]  /*36d0*/  IMAD.MOV.U32 R128, RZ, RZ, R136 ;  /* 0x000000ffff807224 */ /* 0x000fe200078e0088 */
[----:B------:R-:W-:Y:S01]  /*36e0*/  PRMT R220, RZ, 0x7610, R220 ;  /* 0x00007610ffdc7816 */ /* 0x000fe200000000dc */
[----:B------:R-:W-:Y:S01]  /*36f0*/  IMAD.MOV.U32 R129, RZ, RZ, R137 ;  /* 0x000000ffff817224 */ /* 0x000fe200078e0089 */
[----:B------:R0:W3:Y:S01]  /*3700*/  @!P0 LDG.E.U16 R215, desc[UR14][R126.64] ;  /* 0x0000000e7ed78981 */ /* 0x0000e2000c1e1500 */
[----:B------:R-:W-:Y:S01]  /*3710*/  PRMT R221, RZ, 0x7610, R221 ;  /* 0x00007610ffdd7816 */ /* 0x000fe200000000dd */
[C---:B------:R-:W-:Y:S01]  /*3720*/  IMAD.WIDE R136, R19.reuse, 0x2, R122 ;  /* 0x0000000213887825 */ /* 0x040fe200078e027a */
[----:B------:R-:W-:Y:S01]  /*3730*/  PRMT R218, RZ, 0x7610, R218 ;  /* 0x00007610ffda7816 */ /* 0x000fe200000000da */
[----:B------:R1:W4:Y:S02]  /*3740*/  @!P0 LDG.E.U16 R214, desc[UR14][R130.64] ;  /* 0x0000000e82d68981 */ /* 0x000324000c1e1500 */
[----:B------:R-:W-:-:S02]  /*3750*/  IMAD.WIDE R138, R19, 0x2, R120 ;  /* 0x00000002138a7825 */ /* 0x000fc400078e0278 */
[----:B------:R1:W3:Y:S02]  /*3760*/  @!P0 LDG.E.U16 R220, desc[UR14][R136.64] ;  /* 0x0000000e88dc8981 */ /* 0x0002e4000c1e1500 */
[----:B0-----:R-:W-:Y:S02]  /*3770*/  IMAD.MOV.U32 R126, RZ, RZ, R134 ;  /* 0x000000ffff7e7224 */ /* 0x001fe400078e0086 */
[----:B------:R-:W-:Y:S01]  /*3780*/  IMAD.MOV.U32 R127, RZ, RZ, R135 ;  /* 0x000000ffff7f7224 */ /* 0x000fe200078e0087 */
[----:B------:R-:W3:Y:S01]  /*3790*/  @!P0 LDG.E.U16 R221, desc[UR14][R138.64] ;  /* 0x0000000e8add8981 */ /* 0x000ee2000c1e1500 */
[----:B------:R-:W-:-:S04]  /*37a0*/  IMAD.WIDE R134, R19, 0x2, R124 ;  /* 0x0000000213867825 */ /* 0x000fc800078e027c */
[C---:B------:R-:W-:Y:S01]  /*37b0*/  IMAD.WIDE R132, R19.reuse, 0x2, R126 ;  /* 0x0000000213847825 */ /* 0x040fe200078e027e */
[----:B------:R0:W3:Y:S03]  /*37c0*/  @!P0 LDG.E.U16 R219, desc[UR14][R134.64] ;  /* 0x0000000e86db8981 */ /* 0x0000e6000c1e1500 */
[----:B-1----:R-:W-:Y:S01]  /*37d0*/  IMAD.WIDE R130, R19, 0x2, R128 ;  /* 0x0000000213827825 */ /* 0x002fe200078e0280 */
[----:B------:R1:W3:Y:S03]  /*37e0*/  @!P0 LDG.E.U16 R217, desc[UR14][R132.64] ;  /* 0x0000000e84d98981 */ /* 0x0002e6000c1e1500 */
[----:B------:R-:W-:Y:S01]  /*37f0*/  IMAD.MOV.U32 R136, RZ, RZ, R142 ;  /* 0x000000ffff887224 */ /* 0x000fe200078e008e */
[----:B------:R1:W3:Y:S01]  /*3800*/  @!P0 LDG.E.U16 R218, desc[UR14][R130.64] ;  /* 0x0000000e82da8981 */ /* 0x0002e2000c1e1500 */
[----:B------:R-:W-:-:S02]  /*3810*/  IMAD.MOV.U32 R137, RZ, RZ, R153 ;  /* 0x000000ffff897224 */ /* 0x000fc400078e0099 */
[----:B0-----:R-:W-:Y:S02]  /*3820*/  IMAD.MOV.U32 R134, RZ, RZ, R140 ;  /* 0x000000ffff867224 */ /* 0x001fe400078e008c */
[----:B------:R-:W-:Y:S02]  /*3830*/  IMAD.MOV.U32 R135, RZ, RZ, R141 ;  /* 0x000000ffff877224 */ /* 0x000fe400078e008d */
[----:B-1----:R-:W-:Y:S02]  /*3840*/  IMAD.MOV.U32 R132, RZ, RZ, R222 ;  /* 0x000000ffff847224 */ /* 0x002fe400078e00de */
[----:B------:R-:W-:Y:S02]  /*3850*/  IMAD.MOV.U32 R133, RZ, RZ, R143 ;  /* 0x000000ffff857224 */ /* 0x000fe400078e008f */
[----:B------:R-:W-:Y:S02]  /*3860*/  IMAD.MOV.U32 R138, RZ, RZ, R144 ;  /* 0x000000ffff8a7224 */ /* 0x000fe400078e0090 */
[----:B------:R-:W-:Y:S01]  /*3870*/  IMAD.MOV.U32 R139, RZ, RZ, R145 ;  /* 0x000000ffff8b7224 */ /* 0x000fe200078e0091 */
[----:B------:R-:W-:Y:S01]  /*3880*/  PRMT R225, RZ, 0x7610, R225 ;  /* 0x00007610ffe17816 */ /* 0x000fe200000000e1 */
[----:B------:R-:W-:Y:S01]  /*3890*/  IMAD.MOV.U32 R131, RZ, RZ, R223 ;  /* 0x000000ffff837224 */ /* 0x000fe200078e00df */
[----:B------:R-:W-:Y:S01]  /*38a0*/  PRMT R224, RZ, 0x7610, R224 ;  /* 0x00007610ffe07816 */ /* 0x000fe200000000e0 */
[----:B------:R-:W-:Y:S01]  /*38b0*/  IMAD.MOV.U32 R130, RZ, RZ, R152 ;  /* 0x000000ffff827224 */ /* 0x000fe200078e0098 */
[----:B------:R-:W-:Y:S01]  /*38c0*/  PRMT R226, RZ, 0x7610, R226 ;  /* 0x00007610ffe27816 */ /* 0x000fe200000000e2 */
[----:B------:R-:W-:Y:S01]  /*38d0*/  IMAD.WIDE R140, R19, 0x2, R138 ;  /* 0x00000002138c7825 */ /* 0x000fe200078e028a */
[----:B------:R-:W-:-:S03]  /*38e0*/  PRMT R223, RZ, 0x7610, R223 ;  /* 0x00007610ffdf7816 */ /* 0x000fc600000000df */
[C---:B------:R-:W-:Y:S01]  /*38f0*/  IMAD.WIDE R142, R19.reuse, 0x2, R136 ;  /* 0x00000002138e7825 */ /* 0x040fe200078e0288 */
[----:B------:R-:W-:Y:S01]  /*3900*/  PRMT R222, RZ, 0x7610, R222 ;  /* 0x00007610ffde7816 */ /* 0x000fe200000000de */
[----:B------:R0:W3:Y:S02]  /*3910*/  @!P0 LDG.E.U16 R225, desc[UR14][R140.64] ;  /* 0x0000000e8ce18981 */ /* 0x0000e4000c1e1500 */
[C---:B------:R-:W-:Y:S02]  /*3920*/  IMAD.WIDE R144, R19.reuse, 0x2, R134 ;  /* 0x0000000213907825 */ /* 0x040fe400078e0286 */
[----:B------:R1:W3:Y:S02]  /*3930*/  @!P0 LDG.E.U16 R224, desc[UR14][R142.64] ;  /* 0x0000000e8ee08981 */ /* 0x0002e4000c1e1500 */
[C---:B------:R-:W-:Y:S02]  /*3940*/  IMAD.WIDE R146, R19.reuse, 0x2, R132 ;  /* 0x0000000213927825 */ /* 0x040fe400078e0284 */
[----:B------:R1:W3:Y:S02]  /*3950*/  @!P0 LDG.E.U16 R226, desc[UR14][R144.64] ;  /* 0x0000000e90e28981 */ /* 0x0002e4000c1e1500 */
[----:B------:R-:W-:-:S02]  /*3960*/  IMAD.WIDE R152, R19, 0x2, R130 ;  /* 0x0000000213987825 */ /* 0x000fc400078e0282 */
[----:B------:R1:W3:Y:S02]  /*3970*/  @!P0 LDG.E.U16 R223, desc[UR14][R146.64] ;  /* 0x0000000e92df8981 */ /* 0x0002e4000c1e1500 */
[----:B0-----:R-:W-:Y:S02]  /*3980*/  IMAD.MOV.U32 R140, RZ, RZ, R212 ;  /* 0x000000ffff8c7224 */ /* 0x001fe400078e00d4 */
[----:B------:R-:W-:Y:S01]  /*3990*/  IMAD.MOV.U32 R141, RZ, RZ, R213 ;  /* 0x000000ffff8d7224 */ /* 0x000fe200078e00d5 */
[----:B------:R0:W3:Y:S01]  /*39a0*/  @!P0 LDG.E.U16 R222, desc[UR14][R152.64] ;  /* 0x0000000e98de8981 */ /* 0x0000e2000c1e1500 */
[----:B-1----:R-:W-:Y:S02]  /*39b0*/  IMAD.MOV.U32 R142, RZ, RZ, R148 ;  /* 0x000000ffff8e7224 */ /* 0x002fe400078e0094 */
[----:B------:R-:W-:Y:S02]  /*39c0*/  IMAD.MOV.U32 R143, RZ, RZ, R149 ;  /* 0x000000ffff8f7224 */ /* 0x000fe400078e0095 */
[----:B------:R-:W-:-:S02]  /*39d0*/  IMAD.MOV.U32 R144, RZ, RZ, R150 ;  /* 0x000000ffff907224 */ /* 0x000fc400078e0096 */
[----:B------:R-:W-:Y:S02]  /*39e0*/  IMAD.MOV.U32 R145, RZ, RZ, R151 ;  /* 0x000000ffff917224 */ /* 0x000fe400078e0097 */
[----:B------:R-:W-:Y:S02]  /*39f0*/  IMAD.MOV.U32 R146, RZ, RZ, R154 ;  /* 0x000000ffff927224 */ /* 0x000fe400078e009a */
[----:B------:R-:W-:Y:S01]  /*3a00*/  IMAD.MOV.U32 R147, RZ, RZ, R155 ;  /* 0x000000ffff937224 */ /* 0x000fe200078e009b */
[----:B------:R-:W-:Y:S01]  /*3a10*/  PRMT R213, RZ, 0x7610, R213 ;  /* 0x00007610ffd57816 */ /* 0x000fe200000000d5 */
[C---:B------:R-:W-:Y:S01]  /*3a20*/  IMAD.WIDE R150, R19.reuse, 0x2, R144 ;  /* 0x0000000213967825 */ /* 0x040fe200078e0290 */
[----:B------:R-:W-:Y:S02]  /*3a30*/  PRMT R227, RZ, 0x7610, R227 ;  /* 0x00007610ffe37816 */ /* 0x000fe400000000e3 */
[----:B------:R-:W-:Y:S01]  /*3a40*/  PRMT R229, RZ, 0x7610, R229 ;  /* 0x00007610ffe57816 */ /* 0x000fe200000000e5 */
[----:B------:R-:W-:Y:S01]  /*3a50*/  IMAD.WIDE R148, R19, 0x2, R146 ;  /* 0x0000000213947825 */ /* 0x000fe200078e0292 */
[----:B------:R-:W-:-:S02]  /*3a60*/  PRMT R231, RZ, 0x7610, R231 ;  /* 0x00007610ffe77816 */ /* 0x000fc400000000e7 */
[----:B------:R-:W3:Y:S01]  /*3a70*/  @!P0 LDG.E.U16 R227, desc[UR14][R150.64] ;  /* 0x0000000e96e38981 */ /* 0x000ee2000c1e1500 */
[----:B0-----:R-:W-:-:S03]  /*3a80*/  IMAD.WIDE R152, R19, 0x2, R142 ;  /* 0x0000000213987825 */ /* 0x001fc600078e028e */
[----:B------:R0:W3:Y:S01]  /*3a90*/  @!P0 LDG.E.U16 R213, desc[UR14][R148.64] ;  /* 0x0000000e94d58981 */ /* 0x0000e2000c1e1500 */
[----:B------:R-:W-:-:S03]  /*3aa0*/  IMAD.WIDE R154, R19, 0x2, R140 ;  /* 0x00000002139a7825 */ /* 0x000fc600078e028c */
[----:B------:R-:W3:Y:S04]  /*3ab0*/  @!P0 LDG.E.U16 R229, desc[UR14][R152.64] ;  /* 0x0000000e98e58981 */ /* 0x000ee8000c1e1500 */
[----:B------:R-:W3:Y:S01]  /*3ac0*/  @!P0 LDG.E.U16 R231, desc[UR14][R154.64] ;  /* 0x0000000e9ae78981 */ /* 0x000ee2000c1e1500 */
[C---:B------:R-:W-:Y:S01]  /*3ad0*/  LOP3.LUT P0, RZ, R18.reuse, 0x80, RZ, 0xc0, !PT ;  /* 0x0000008012ff7812 */ /* 0x040fe2000780c0ff */
[C---:B------:R-:W-:Y:S01]  /*3ae0*/  IMAD.SHL.U32 R212, R18.reuse, 0x2, RZ ;  /* 0x0000000212d47824 */ /* 0x040fe200078e00ff */
[C---:B------:R-:W-:Y:S01]  /*3af0*/  LOP3.LUT P1, RZ, R18.reuse, 0x80, RZ, 0xc0, !PT ;  /* 0x0000008012ff7812 */ /* 0x040fe2000782c0ff */
[----:B------:R-:W-:Y:S01]  /*3b00*/  IMAD.SHL.U32 R228, R18, 0x2, RZ ;  /* 0x0000000212e47824 */ /* 0x000fe200078e00ff */
[----:B------:R-:W-:Y:S02]  /*3b10*/  SEL R233, RZ, 0x90, !P0 ;  /* 0x00000090ffe97807 */ /* 0x000fe40004000000 */
[----:B------:R-:W-:-:S02]  /*3b20*/  SEL R235, RZ, 0x90, !P1 ;  /* 0x00000090ffeb7807 */ /* 0x000fc40004800000 */
[----:B------:R-:W-:Y:S02]  /*3b30*/  LOP3.LUT R233, R233, 0x7e, R212, 0x78, !PT ;  /* 0x0000007ee9e97812 */ /* 0x000fe400078e78d4 */
[C---:B0-----:R-:W-:Y:S02]  /*3b40*/  LOP3.LUT R148, R18.reuse, 0x40, RZ, 0xc0, !PT ;  /* 0x0000004012947812 */ /* 0x041fe400078ec0ff */
[----:B------:R-:W-:Y:S02]  /*3b50*/  LOP3.LUT R228, R235, 0x7e, R228, 0x78, !PT ;  /* 0x0000007eebe47812 */ /* 0x000fe400078e78e4 */
[----:B------:R-:W-:Y:S01]  /*3b60*/  LOP3.LUT R149, R18, 0x40, RZ, 0xc0, !PT ;  /* 0x0000004012957812 */ /* 0x000fe200078ec0ff */
[----:B------:R-:W-:-:S04]  /*3b70*/  IMAD R148, R148, 0x100, R233 ;  /* 0x0000010094947824 */ /* 0x000fc800078e02e9 */
[C-C-:B------:R-:W-:Y:S01]  /*3b80*/  IMAD R150, R149.reuse, 0x100, R228.reuse ;  /* 0x0000010095967824 */ /* 0x140fe200078e02e4 */
[----:B------:R0:W-:Y:S01]  /*3b90*/  STS.U16 [R148+UR12], R107 ;  /* 0x0000006b94007988 */ /* 0x0001e2000800040c */
[----:B------:R-:W-:-:S03]  /*3ba0*/  IMAD R149, R149, 0x40, R228 ;  /* 0x0000004095957824 */ /* 0x000fc600078e02e4 */
[----:B------:R-:W-:Y:S01]  /*3bb0*/  LOP3.LUT R150, R150, 0x40, RZ, 0x3c, !PT ;  /* 0x0000004096967812 */ /* 0x000fe200078e3cff */
[----:B------:R-:W-:Y:S01]  /*3bc0*/  STS.U16 [R148+UR12+0x400], R111 ;  /* 0x0004006f94007988 */ /* 0x000fe2000800040c */
[----:B0-----:R-:W-:-:S03]  /*3bd0*/  LOP3.LUT R107, R148, 0x20, RZ, 0x3c, !PT ;  /* 0x00000020946b7812 */ /* 0x001fc600078e3cff */
[----:B------:R-:W-:Y:S04]  /*3be0*/  STS.U16 [R148+UR12+0x800], R157 ;  /* 0x0008009d94007988 */ /* 0x000fe8000800040c */
[----:B-----5:R-:W-:Y:S04]  /*3bf0*/  STS.U16 [R148+UR12+0xc00], R161 ;  /* 0x000c00a194007988 */ /* 0x020fe8000800040c */
[----:B------:R-:W-:Y:S04]  /*3c00*/  STS.U16 [R148+UR12+0x1000], R165 ;  /* 0x001000a594007988 */ /* 0x000fe8000800040c */
        /* <DEDUP_REMOVED lines=8> */
[----:B--2---:R-:W-:Y:S04]  /*3c90*/  STS.U16 [R148+UR12+0x3400], R201 ;  /* 0x003400c994007988 */ /* 0x004fe8000800040c */
        /* <DEDUP_REMOVED lines=50> */
[----:B----4-:R-:W-:Y:S04]  /*3fc0*/  STS.U16 [R149+UR12+0x8000], R214 ;  /* 0x008000d695007988 */ /* 0x010fe8000800040c */
[----:B---3--:R-:W-:Y:S04]  /*3fd0*/  STS.U16 [R149+UR12+0x8400], R217 ;  /* 0x008400d995007988 */ /* 0x008fe8000800040c */
        /* <DEDUP_REMOVED lines=10> */
[----:B------:R0:W-:Y:S04]  /*4080*/  STS.U16 [R106+UR12+0x8300], R213 ;  /* 0x008300d56a007988 */ /* 0x0001e8000800040c */
[----:B------:R1:W-:Y:S04]  /*4090*/  STS.U16 [R106+UR12+0x8700], R227 ;  /* 0x008700e36a007988 */ /* 0x0003e8000800040c */
[----:B------:R1:W-:Y:S04]  /*40a0*/  STS.U16 [R106+UR12+0x8b00], R229 ;  /* 0x008b00e56a007988 */ /* 0x0003e8000800040c */
[----:B------:R1:W-:Y:S01]  /*40b0*/  STS.U16 [R106+UR12+0x8f00], R231 ;  /* 0x008f00e76a007988 */ /* 0x0003e2000800040c */
[----:B------:R2:W-:Y:S06]  /*40c0*/  MEMBAR.ALL.CTA ;  /* 0x0000000000007992 */ /* 0x0005ec0000008000 */
[----:B--2---:R-:W2:Y:S01]  /*40d0*/  FENCE.VIEW.ASYNC.S ;  /* 0x00000000000073c6 */ /* 0x004ea20000000000 */
[----:B------:R-:W-:-:S04]  /*40e0*/  USHF.L.U32 UR4, UR40, 0x8, URZ ;  /* 0x0000000828047899 */ /* 0x000fc8000800063f */
[----:B------:R-:W-:Y:S01]  /*40f0*/  ULOP3.LUT UR4, UR4, 0x400, URZ, 0xc0, !UPT ;  /* 0x0000040004047892 */ /* 0x000fe2000f8ec03f */
[----:B--2---:R-:W-:Y:S03]  /*4100*/  BAR.SYNC.DEFER_BLOCKING 0x0 ;  /* 0x0000000000007b1d */ /* 0x004fe60000010000 */
[----:B------:R-:W-:-:S04]  /*4110*/  ULEA.HI UR4, UR12, UR4, URZ, 0x1c ;  /* 0x000000040c047291 */ /* 0x000fc8000f8fe03f */
[----:B------:R-:W-:Y:S01]  /*4120*/  ULOP3.LUT UR16, UR4, 0x3fff, URZ, 0xc0, !UPT ;  /* 0x00003fff04107892 */ /* 0x000fe2000f8ec03f */
[----:B------:R-:W-:Y:S01]  /*4130*/  UMOV UR19, 0x40000040 ;  /* 0x4000004000137882 */ /* 0x000fe20000000000 */
[----:B------:R-:W-:Y:S01]  /*4140*/  UMOV UR17, 0x40000040 ;  /* 0x4000004000117882 */ /* 0x000fe20000000000 */
[----:B------:R-:W-:-:S06]  /*4150*/  WARPGROUP.ARRIVE ;  /* 0x00000000000079c5 */ /* 0x000fcc0000000000 */
[----:B------:R-:W-:Y:S01]  /*4160*/  HGMMA.64x32x16.F32.BF16 R24, gdesc[UR16].tnspA, R24 ;  /* 0x20600000101879f0 */ /* 0x000fe20008701818 */
[----:B------:R-:W-:Y:S01]  /*4170*/  UIADD3 UR16, UP0, UR16, 0x80, URZ ;  /* 0x0000008010107890 */ /* 0x000fe2000ff1e03f */
[----:B------:R-:W-:-:S03]  /*4180*/  UMOV UR4, URZ ;  /* 0x0000003f00047c82 */ /* 0x000fc60008000000 */
[----:B------:R-:W-:-:S03]  /*4190*/  UIADD3.X UR5, UR4, 0x40000040, URZ, UP0, !UPT ;  /* 0x4000004004057890 */ /* 0x000fc600087fe43f */
[----:B------:R-:W-:-:S06]  /*41a0*/  UMOV UR4, UR16 ;  /* 0x0000001000047c82 */ /* 0x000fcc0008000000 */
[----:B------:R-:W-:Y:S01]  /*41b0*/  HGMMA.64x32x16.F32.BF16 R24, gdesc[UR4].tnspA, R24 ;  /* 0x20600000041879f0 */ /* 0x000fe20008701818 */
[----:B------:R-:W-:Y:S02]  /*41c0*/  UIADD3.64 UR20, UR4, 0x80, URZ ;  /* 0x0000008004147897 */ /* 0x000fe4000fffe03f */
[----:B------:R-:W-:-:S07]  /*41d0*/  UIADD3.64 UR24, UR4, 0x100, URZ ;  /* 0x0000010004187897 */ /* 0x000fce000fffe03f */
[----:B------:R-:W-:Y:S01]  /*41e0*/  HGMMA.64x32x16.F32.BF16 R24, gdesc[UR20].tnspA, R24 ;  /* 0x20600000141879f0 */ /* 0x000fe20008701818 */
[----:B------:R-:W-:-:S03]  /*41f0*/  UIADD3.64 UR28, UR4, 0x180, URZ ;  /* 0x00000180041c7897 */ /* 0x000fc6000fffe03f */
[----:B------:R-:W-:Y:S01]  /*4200*/  HGMMA.64x32x16.F32.BF16 R24, gdesc[UR24].tnspA, R24 ;  /* 0x20600000181879f0 */ /* 0x000fe20008701818 */
[----:B------:R-:W-:-:S05]  /*4210*/  UIADD3.64 UR32, UR4, 0x200, URZ ;  /* 0x0000020004207897 */ /* 0x000fca000fffe03f */
[----:B------:R-:W-:Y:S01]  /*4220*/  HGMMA.64x32x16.F32.BF16 R24, gdesc[UR28].tnspA, R24 ;  /* 0x206000001c1879f0 */ /* 0x000fe20008701818 */
[----:B------:R-:W-:-:S03]  /*4230*/  UIADD3.64 UR36, UR4, 0x280, URZ ;  /* 0x0000028004247897 */ /* 0x000fc6000fffe03f */
[----:B------:R-:W-:Y:S01]  /*4240*/  HGMMA.64x32x16.F32.BF16 R24, gdesc[UR32].tnspA, R24 ;  /* 0x20600000201879f0 */ /* 0x000fe20008701818 */
[----:B------:R-:W-:-:S05]  /*4250*/  UIADD3.64 UR8, UR4, 0x300, URZ ;  /* 0x0000030004087897 */ /* 0x000fca000fffe03f */
[----:B------:R-:W-:Y:S01]  /*4260*/  HGMMA.64x32x16.F32.BF16 R24, gdesc[UR36].tnspA, R24 ;  /* 0x20600000241879f0 */ /* 0x000fe20008701818 */
[----:B------:R-:W-:-:S05]  /*4270*/  VIADD R102, R102, 0xffffffff ;  /* 0xffffffff66667836 */ /* 0x000fca0000000000 */
[----:B------:R-:W-:Y:S01]  /*4280*/  ISETP.NE.U32.AND P0, PT, R102, RZ, PT ;  /* 0x000000ff6600720c */ /* 0x000fe20003f05070 */
[----:B------:R-:W-:Y:S01]  /*4290*/  HGMMA.64x32x16.F32.BF16 R24, gdesc[UR8].tnspA, R24, gsb0 ;  /* 0x20600000081879f0 */ /* 0x000fe20008001818 */
[----:B------:R-:W-:Y:S01]  /*42a0*/  IMAD.WIDE R152, R20, 0x2, R130 ;  /* 0x0000000214987825 */ /* 0x000fe200078e0282 */
[----:B------:R-:W-:-:S03]  /*42b0*/  UIADD3 UR13, UR13, -0x80, URZ ;  /* 0xffffff800d0d7890 */ /* 0x000fc6000fffe03f */
[----:B------:R-:W-:-:S04]  /*42c0*/  IMAD.WIDE R136, R20, 0x2, R136 ;  /* 0x0000000214887825 */ /* 0x000fc800078e0288 */
[----:B------:R-:W-:-:S04]  /*42d0*/  IMAD.WIDE R132, R20, 0x2, R132 ;  /* 0x0000000214847825 */ /* 0x000fc800078e0284 */
[----:B------:R-:W-:-:S04]  /*42e0*/  IMAD.WIDE R138, R20, 0x2, R138 ;  /* 0x00000002148a7825 */ /* 0x000fc800078e028a */
[----:B------:R-:W-:-:S04]  /*42f0*/  IMAD.WIDE R124, R20, 0x2, R124 ;  /* 0x00000002147c7825 */ /* 0x000fc800078e027c */
[----:B0-----:R-:W-:-:S04]  /*4300*/  IMAD.WIDE R212, R20, 0x2, R140 ;  /* 0x0000000214d47825 */ /* 0x001fc800078e028c */
[----:B------:R-:W-:Y:S02]  /*4310*/  IMAD.MOV.U32 R223, RZ, RZ, R153 ;  /* 0x000000ffffdf7224 */ /* 0x000fe400078e0099 */
[----:B------:R-:W-:-:S04]  /*4320*/  IMAD.WIDE R148, R20, 0x2, R142 ;  /* 0x0000000214947825 */ /* 0x000fc800078e028e */
[----:B------:R-:W-:-:S04]  /*4330*/  IMAD.WIDE R140, R20, 0x2, R134 ;  /* 0x00000002148c7825 */ /* 0x000fc800078e0286 */
[----:B------:R-:W-:Y:S02]  /*4340*/  IMAD.MOV.U32 R142, RZ, RZ, R136 ;  /* 0x000000ffff8e7224 */ /* 0x000fe400078e0088 */
[----:B------:R-:W-:Y:S02]  /*4350*/  IMAD.MOV.U32 R153, RZ, RZ, R137 ;  /* 0x000000ffff997224 */ /* 0x000fe400078e0089 */
[----:B------:R-:W-:-:S04]  /*4360*/  IMAD.WIDE R150, R20, 0x2, R144 ;  /* 0x0000000214967825 */ /* 0x000fc800078e0290 */
[----:B------:R-:W-:Y:S02]  /*4370*/  IMAD.MOV.U32 R222, RZ, RZ, R132 ;  /* 0x000000ffffde7224 */ /* 0x000fe400078e0084 */
[----:B------:R-:W-:Y:S02]  /*4380*/  IMAD.MOV.U32 R143, RZ, RZ, R133 ;  /* 0x000000ffff8f7224 */ /* 0x000fe400078e0085 */
[----:B------:R-:W-:Y:S02]  /*4390*/  IMAD.MOV.U32 R144, RZ, RZ, R138 ;  /* 0x000000ffff907224 */ /* 0x000fe400078e008a */
[----:B------:R-:W-:Y:S02]  /*43a0*/  IMAD.MOV.U32 R145, RZ, RZ, R139 ;  /* 0x000000ffff917224 */ /* 0x000fe400078e008b */
[----:B------:R-:W-:-:S04]  /*43b0*/  IMAD.WIDE R134, R20, 0x2, R126 ;  /* 0x0000000214867825 */ /* 0x000fc800078e027e */
[----:B------:R-:W-:Y:S01]  /*43c0*/  IMAD.WIDE R154, R20, 0x2, R146 ;  /* 0x00000002149a7825 */ /* 0x000fe200078e0292 */
[----:B------:R-:W-:-:S03]  /*43d0*/  WARPGROUP.DEPBAR.LE gsb0, 0x0 ;  /* 0x00008000000079c5 */ /* 0x000fc60000010000 */
[----:B------:R-:W-:-:S04]  /*43e0*/  IMAD.WIDE R136, R20, 0x2, R128 ;  /* 0x0000000214887825 */ /* 0x000fc800078e0280 */
[----:B------:R-:W-:-:S04]  /*43f0*/  IMAD.WIDE R132, R20, 0x2, R120 ;  /* 0x0000000214847825 */ /* 0x000fc800078e0278 */
[----:B------:R-:W-:-:S04]  /*4400*/  IMAD.WIDE R138, R20, 0x2, R122 ;  /* 0x00000002148a7825 */ /* 0x000fc800078e027a */
[----:B------:R-:W-:Y:S02]  /*4410*/  IMAD.MOV.U32 R146, RZ, RZ, R124 ;  /* 0x000000ffff927224 */ /* 0x000fe400078e007c */
[----:B------:R-:W-:Y:S02]  /*4420*/  IMAD.MOV.U32 R147, RZ, RZ, R125 ;  /* 0x000000ffff937224 */ /* 0x000fe400078e007d */
[----:B------:R-:W-:-:S04]  /*4430*/  IMAD.WIDE R128, R20, 0x2, R116 ;  /* 0x0000000214807825 */ /* 0x000fc800078e0274 */
[----:B------:R-:W-:-:S04]  /*4440*/  IMAD.WIDE R126, R20, 0x2, R118 ;  /* 0x00000002147e7825 */ /* 0x000fc800078e0276 */
[----:B------:R-:W-:Y:S01]  /*4450*/  IMAD.WIDE R114, R101, 0x2, R114 ;  /* 0x0000000265727825 */ /* 0x000fe200078e0272 */
[----:B-1----:R-:W-:Y:S06]  /*4460*/  @P0 BRA `(.L_x_1) ;  /* 0xffffffdc00480947 */ /* 0x002fec000383ffff */
[----:B------:R-:W-:Y:S02]  /*4470*/  F2FP.BF16.F32.PACK_AB R35, R39, R35 ;  /* 0x000000232723723e */ /* 0x000fe400000010ff */
[----:B------:R-:W-:Y:S02]  /*4480*/  F2FP.BF16.F32.PACK_AB R34, R38, R34 ;  /* 0x000000222622723e */ /* 0x000fe400000010ff */
[----:B------:R-:W-:Y:S02]  /*4490*/  F2FP.BF16.F32.PACK_AB R33, R37, R33 ;  /* 0x000000212521723e */ /* 0x000fe400000010ff */
[----:B------:R-:W-:Y:S02]  /*44a0*/  F2FP.BF16.F32.PACK_AB R32, R36, R32 ;  /* 0x000000202420723e */ /* 0x000fe400000010ff */
[----:B------:R-:W-:Y:S02]  /*44b0*/  F2FP.BF16.F32.PACK_AB R27, R31, R27 ;  /* 0x0000001b1f1b723e */ /* 0x000fe400000010ff */
[----:B------:R-:W-:-:S02]  /*44c0*/  F2FP.BF16.F32.PACK_AB R26, R30, R26 ;  /* 0x0000001a1e1a723e */ /* 0x000fc400000010ff */
[----:B------:R-:W-:Y:S02]  /*44d0*/  F2FP.BF16.F32.PACK_AB R25, R29, R25 ;  /* 0x000000191d19723e */ /* 0x000fe400000010ff */
[----:B------:R-:W-:-:S07]  /*44e0*/  F2FP.BF16.F32.PACK_AB R24, R28, R24 ;  /* 0x000000181c18723e */ /* 0x000fce00000010ff */
.L_x_0:
[----:B------:R-:W-:Y:S01]  /*44f0*/  BAR.SYNC.DEFER_BLOCKING 0x0 ;  /* 0x0000000000007b1d */ /* 0x000fe20000010000 */
[C---:B------:R-:W-:Y:S02]  /*4500*/  IMAD.SHL.U32 R21, R18.reuse, 0x100, RZ ;  /* 0x0000010012157824 */ /* 0x040fe400078e00ff */
[C---:B------:R-:W-:Y:S02]  /*4510*/  IMAD.SHL.U32 R19, R18.reuse, 0x10, RZ ;  /* 0x0000001012137824 */ /* 0x040fe400078e00ff */
[----:B------:R-:W-:Y:S01]  /*4520*/  IMAD.SHL.U32 R20, R18, 0x8, RZ ;  /* 0x0000000812147824 */ /* 0x000fe200078e00ff */
[----:B------:R-:W-:Y:S01]  /*4530*/  LOP3.LUT R21, R21, 0x800, RZ, 0xc0, !PT ;  /* 0x0000080015157812 */ /* 0x000fe200078ec0ff */
[----:B------:R-:W-:Y:S01]  /*4540*/  ULDC UR4, c[0x0][0x244] ;  /* 0x0000910000047ab9 */ /* 0x000fe20000000800 */
[----:B------:R-:W-:Y:S01]  /*4550*/  LOP3.LUT R18, R19, 0x70, RZ, 0xc0, !PT ;  /* 0x0000007013127812 */ /* 0x000fe200078ec0ff */
[----:B------:R-:W-:Y:S01]  /*4560*/  ULDC.64 UR6, c[0x0][0x228] ;  /* 0x00008a0000067ab9 */ /* 0x000fe20000000a00 */
[----:B------:R-:W-:-:S02]  /*4570*/  LOP3.LUT R20, R20, 0x780, RZ, 0xc0, !PT ;  /* 0x0000078014147812 */ /* 0x000fc400078ec0ff */
[----:B------:R-:W-:Y:S01]  /*4580*/  IADD3 R21, R21, UR12, R18 ;  /* 0x0000000c15157c10 */ /* 0x000fe2000fffe012 */
[C---:B------:R-:W-:Y:S01]  /*4590*/  IMAD R18, R0.reuse, UR4, RZ ;  /* 0x0000000400127c24 */ /* 0x040fe2000f8e02ff */
[----:B------:R-:W-:Y:S01]  /*45a0*/  LOP3.LUT R22, R19, 0xff0, RZ, 0xc0, !PT ;  /* 0x00000ff013167812 */ /* 0x000fe200078ec0ff */
[----:B------:R-:W-:Y:S01]  /*45b0*/  ULDC.64 UR4, c[0x0][0x220] ;  /* 0x0000880000047ab9 */ /* 0x000fe20000000a00 */
[----:B------:R-:W-:Y:S01]  /*45c0*/  ISETP.GE.AND P0, PT, R0, UR6, PT ;  /* 0x0000000600007c0c */ /* 0x000fe2000bf06270 */
[----:B------:R-:W-:Y:S01]  /*45d0*/  IMAD.IADD R20, R20, 0x1, R21 ;  /* 0x0000000114147824 */ /* 0x000fe200078e0215 */
[----:B------:R-:W-:Y:S01]  /*45e0*/  ULDC UR6, c[0x0][0x248] ;  /* 0x0000920000067ab9 */ /* 0x000fe20000000800 */
[----:B------:R-:W-:Y:S01]  /*45f0*/  LEA R23, P2, R18, UR4, 0x1 ;  /* 0x0000000412177c11 */ /* 0x000fe2000f8408ff */
[C---:B------:R-:W-:Y:S01]  /*4600*/  IMAD R0, R17.reuse, UR6, RZ ;  /* 0x0000000611007c24 */ /* 0x040fe2000f8e02ff */
[----:B------:R-:W-:Y:S01]  /*4610*/  ISETP.LT.AND P1, PT, R17, UR7, !P0 ;  /* 0x0000000711007c0c */ /* 0x000fe2000c721270 */
[----:B------:R-:W-:Y:S01]  /*4620*/  IMAD R17, R16, UR6, RZ ;  /* 0x0000000610117c24 */ /* 0x000fe2000f8e02ff */
[----:B------:R-:W-:Y:S01]  /*4630*/  LEA.HI.X.SX32 R36, R18, UR5, 0x1, P2 ;  /* 0x0000000512247c11 */ /* 0x000fe200090f0eff */
[----:B------:R-:W-:Y:S01]  /*4640*/  STSM.16.M88.4 [R20], R24 ;  /* 0x0000001814007844 */ /* 0x000fe20000000200 */
[----:B------:R-:W-:Y:S01]  /*4650*/  BAR.SYNC.DEFER_BLOCKING 0x0 ;  /* 0x0000000000007b1d */ /* 0x000fe20000010000 */
[----:B------:R-:W-:-:S02]  /*4660*/  LEA R18, P2, R0, R23, 0x1 ;  /* 0x0000001700127211 */ /* 0x000fc400078408ff */
[----:B------:R-:W-:Y:S02]  /*4670*/  ISETP.LT.AND P4, PT, R16, UR7, !P0 ;  /* 0x0000000710007c0c */ /* 0x000fe4000c781270 */
[-C--:B------:R-:W-:Y:S01]  /*4680*/  LEA.HI.X.SX32 R19, R0, R36.reuse, 0x1, P2 ;  /* 0x0000002400137211 */ /* 0x080fe200010f0eff */
[C---:B------:R-:W-:Y:S01]  /*4690*/  IMAD R0, R14.reuse, UR6, RZ ;  /* 0x000000060e007c24 */ /* 0x040fe2000f8e02ff */
[-C--:B------:R-:W-:Y:S02]  /*46a0*/  LEA R16, P3, R17, R23.reuse, 0x1 ;  /* 0x0000001711107211 */ /* 0x080fe400078608ff */
[C---:B------:R-:W-:Y:S01]  /*46b0*/  ISETP.LT.AND P2, PT, R13.reuse, UR7, !P0 ;  /* 0x000000070d007c0c */ /* 0x040fe2000c741270 */
[----:B------:R-:W-:Y:S01]  /*46c0*/  IMAD R13, R13, UR6, RZ ;  /* 0x000000060d0d7c24 */ /* 0x000fe2000f8e02ff */
[----:B------:R-:W-:Y:S02]  /*46d0*/  LEA.HI.X.SX32 R17, R17, R36, 0x1, P3 ;  /* 0x0000002411117211 */ /* 0x000fe400018f0eff */
[----:B------:R-:W-:Y:S01]  /*46e0*/  ISETP.LT.AND P3, PT, R14, UR7, !P0 ;  /* 0x000000070e007c0c */ /* 0x000fe2000c761270 */
[----:B------:R-:W0:Y:S01]  /*46f0*/  LDS.128 R28, [R22+UR12] ;  /* 0x0000000c161c7984 */ /* 0x000e220008000c00 */
[----:B------:R-:W-:Y:S06]  /*4700*/  BAR.SYNC.DEFER_BLOCKING 0x0 ;  /* 0x0000000000007b1d */ /* 0x000fec0000010000 */
[----:B------:R1:W-:Y:S02]  /*4710*/  STSM.16.M88.4 [R20], R32 ;  /* 0x0000002014007844 */ /* 0x0003e40000000200 */
[----:B------:R-:W-:Y:S01]  /*4720*/  BAR.SYNC.DEFER_BLOCKING 0x0 ;  /* 0x0000000000007b1d */ /* 0x000fe20000010000 */
[----:B-1----:R-:W-:-:S04]  /*4730*/  LEA R20, P5, R0, R23, 0x1 ;  /* 0x0000001700147211 */ /* 0x002fc800078a08ff */
[----:B------:R-:W-:Y:S01]  /*4740*/  LEA.HI.X.SX32 R21, R0, R36, 0x1, P5 ;  /* 0x0000002400157211 */ /* 0x000fe200028f0eff */
[----:B------:R-:W-:Y:S01]  /*4750*/  IMAD R0, R10, UR6, RZ ;  /* 0x000000060a007c24 */ /* 0x000fe2000f8e02ff */
[----:B0-----:R0:W-:Y:S01]  /*4760*/  @P1 STG.E.U16 desc[UR14][R18.64], R28 ;  /* 0x0000001c12001986 */ /* 0x0011e2000c10150e */
[C---:B------:R-:W-:Y:S01]  /*4770*/  ISETP.LT.AND P1, PT, R15.reuse, UR7, !P0 ;  /* 0x000000070f007c0c */ /* 0x040fe2000c721270 */
[----:B------:R-:W-:Y:S02]  /*4780*/  IMAD R15, R15, UR6, RZ ;  /* 0x000000060f0f7c24 */ /* 0x000fe4000f8e02ff */
[----:B------:R-:W1:Y:S03]  /*4790*/  LDS.128 R24, [R22+UR12] ;  /* 0x0000000c16187984 */ /* 0x000e660008000c00 */
[----:B------:R-:W-:Y:S01]  /*47a0*/  LEA R14, P6, R15, R23, 0x1 ;  /* 0x000000170f0e7211 */ /* 0x000fe200078c08ff */
[----:B------:R2:W-:Y:S01]  /*47b0*/  @P4 STG.E.U16 desc[UR14][R16.64], R29 ;  /* 0x0000001d10004986 */ /* 0x0005e2000c10150e */
[----:B------:R-:W-:-:S02]  /*47c0*/  ISETP.LT.AND P4, PT, R12, UR7, !P0 ;  /* 0x000000070c007c0c */ /* 0x000fc4000c781270 */
[-C--:B------:R-:W-:Y:S01]  /*47d0*/  LEA.HI.X.SX32 R15, R15, R36.reuse, 0x1, P6 ;  /* 0x000000240f0f7211 */ /* 0x080fe200030f0eff */
[----:B0-----:R-:W-:Y:S01]  /*47e0*/  IMAD R18, R12, UR6, RZ ;  /* 0x000000060c127c24 */ /* 0x001fe2000f8e02ff */
[CC--:B------:R-:W-:Y:S02]  /*47f0*/  LEA R12, P6, R13.reuse, R23.reuse, 0x1 ;  /* 0x000000170d0c7211 */ /* 0x0c0fe400078c08ff */
[----:B------:R-:W-:Y:S01]  /*4800*/  PRMT R28, R28, 0x7632, R28 ;  /* 0x000076321c1c7816 */ /* 0x000fe2000000001c */
[----:B------:R0:W-:Y:S01]  /*4810*/  @P1 STG.E.U16 desc[UR14][R14.64], R30 ;  /* 0x0000001e0e001986 */ /* 0x0001e2000c10150e */
[----:B------:R-:W-:Y:S02]  /*4820*/  LEA.HI.X.SX32 R13, R13, R36, 0x1, P6 ;  /* 0x000000240d0d7211 */ /* 0x000fe400030f0eff */
[----:B------:R-:W-:Y:S01]  /*4830*/  PRMT R19, R30, 0x7632, R19 ;  /* 0x000076321e137816 */ /* 0x000fe20000000013 */
[----:B------:R-:W-:Y:S01]  /*4840*/  @P3 STG.E.U16 desc[UR14][R20.64], R31 ;  /* 0x0000001f14003986 */ /* 0x000fe2000c10150e */
[----:B--2---:R-:W-:-:S02]  /*4850*/  LEA R16, P1, R18, R23, 0x1 ;  /* 0x0000001712107211 */ /* 0x004fc400078208ff */
[----:B------:R-:W-:Y:S01]  /*4860*/  PRMT R29, R29, 0x7632, R29 ;  /* 0x000076321d1d7816 */ /* 0x000fe2000000001d */
[----:B------:R2:W-:Y:S01]  /*4870*/  @P2 STG.E.U16 desc[UR14][R12.64], R28 ;  /* 0x0000001c0c002986 */ /* 0x0005e2000c10150e */
[----:B------:R-:W-:Y:S01]  /*4880*/  LEA.HI.X.SX32 R17, R18, R36, 0x1, P1 ;  /* 0x0000002412117211 */ /* 0x000fe200008f0eff */
[----:B------:R-:W-:Y:S01]  /*4890*/  IMAD R18, R8, UR6, RZ ;  /* 0x0000000608127c24 */ /* 0x000fe2000f8e02ff */
[C---:B------:R-:W-:Y:S01]  /*48a0*/  ISETP.LT.AND P2, PT, R11.reuse, UR7, !P0 ;  /* 0x000000070b007c0c */ /* 0x040fe2000c741270 */
[----:B------:R-:W-:Y:S01]  /*48b0*/  IMAD R11, R11, UR6, RZ ;  /* 0x000000060b0b7c24 */ /* 0x000fe2000f8e02ff */
[C---:B------:R-:W-:Y:S01]  /*48c0*/  ISETP.LT.AND P3, PT, R9.reuse, UR7, !P0 ;  /* 0x0000000709007c0c */ /* 0x040fe2000c761270 */
[----:B------:R3:W-:Y:S01]  /*48d0*/  @P4 STG.E.U16 desc[UR14][R16.64], R29 ;  /* 0x0000001d10004986 */ /* 0x0007e2000c10150e */
[----:B------:R-:W-:Y:S01]  /*48e0*/  ISETP.LT.AND P4, PT, R10, UR7, !P0 ;  /* 0x000000070a007c0c */ /* 0x000fe2000c781270 */
[----:B0-----:R-:W-:Y:S01]  /*48f0*/  IMAD R15, R9, UR6, RZ ;  /* 0x00000006090f7c24 */ /* 0x001fe2000f8e02ff */
[----:B------:R-:W-:-:S02]  /*4900*/  LEA R10, P6, R11, R23, 0x1 ;  /* 0x000000170b0a7211 */ /* 0x000fc400078c08ff */
[----:B------:R-:W-:Y:S02]  /*4910*/  ISETP.LT.AND P1, PT, R8, UR7, !P0 ;  /* 0x0000000708007c0c */ /* 0x000fe4000c721270 */
[CC--:B------:R-:W-:Y:S02]  /*4920*/  LEA R8, P5, R0.reuse, R23.reuse, 0x1 ;  /* 0x0000001700087211 */ /* 0x0c0fe400078a08ff */
[-C--:B------:R-:W-:Y:S02]  /*4930*/  LEA.HI.X.SX32 R11, R11, R36.reuse, 0x1, P6 ;  /* 0x000000240b0b7211 */ /* 0x080fe400030f0eff */
[-C--:B--2---:R-:W-:Y:S01]  /*4940*/  LEA R12, P6, R15, R23.reuse, 0x1 ;  /* 0x000000170f0c7211 */ /* 0x084fe200078c08ff */
[----:B---3--:R-:W-:Y:S01]  /*4950*/  IMAD R17, R3, UR6, RZ ;  /* 0x0000000603117c24 */ /* 0x008fe2000f8e02ff */
[-C--:B------:R-:W-:Y:S01]  /*4960*/  LEA.HI.X.SX32 R9, R0, R36.reuse, 0x1, P5 ;  /* 0x0000002400097211 */ /* 0x080fe200028f0eff */
[----:B------:R0:W-:Y:S01]  /*4970*/  @P2 STG.E.U16 desc[UR14][R10.64], R19 ;  /* 0x000000130a002986 */ /* 0x0001e2000c10150e */
[----:B------:R-:W-:Y:S01]  /*4980*/  LEA R14, P5, R18, R23, 0x1 ;  /* 0x00000017120e7211 */ /* 0x000fe200078a08ff */
[----:B------:R-:W-:Y:S01]  /*4990*/  IMAD R0, R6, UR6, RZ ;  /* 0x0000000606007c24 */ /* 0x000fe2000f8e02ff */
[----:B------:R-:W-:Y:S01]  /*49a0*/  PRMT R31, R31, 0x7632, R31 ;  /* 0x000076321f1f7816 */ /* 0x000fe2000000001f */
[----:B------:R-:W-:Y:S01]  /*49b0*/  IMAD R16, R4, UR6, RZ ;  /* 0x0000000604107c24 */ /* 0x000fe2000f8e02ff */
[----:B------:R-:W-:-:S02]  /*49c0*/  LEA.HI.X.SX32 R13, R15, R36, 0x1, P6 ;  /* 0x000000240f0d7211 */ /* 0x000fc400030f0eff */
[----:B------:R-:W-:Y:S01]  /*49d0*/  LEA.HI.X.SX32 R15, R18, R36, 0x1, P5 ;  /* 0x00000024120f7211 */ /* 0x000fe200028f0eff */
[----:B------:R2:W-:Y:S01]  /*49e0*/  @P4 STG.E.U16 desc[UR14][R8.64], R31 ;  /* 0x0000001f08004986 */ /* 0x0005e2000c10150e */
[C---:B------:R-:W-:Y:S01]  /*49f0*/  ISETP.LT.AND P5, PT, R7.reuse, UR7, !P0 ;  /* 0x0000000707007c0c */ /* 0x040fe2000c7a1270 */
[----:B------:R-:W-:Y:S01]  /*4a00*/  IMAD R7, R7, UR6, RZ ;  /* 0x0000000607077c24 */ /* 0x000fe2000f8e02ff */
[----:B------:R-:W-:Y:S01]  /*4a10*/  ISETP.LT.AND P4, PT, R6, UR7, !P0 ;  /* 0x0000000706007c0c */ /* 0x000fe2000c781270 */
[----:B-1----:R-:W-:Y:S01]  /*4a20*/  @P3 STG.E.U16 desc[UR14][R12.64], R24 ;  /* 0x000000180c003986 */ /* 0x002fe2000c10150e */
[C---:B------:R-:W-:Y:S01]  /*4a30*/  ISETP.LT.AND P3, PT, R5.reuse, UR7, !P0 ;  /* 0x0000000705007c0c */ /* 0x040fe2000c761270 */
[----:B------:R-:W-:Y:S01]  /*4a40*/  IMAD R5, R5, UR6, RZ ;  /* 0x0000000605057c24 */ /* 0x000fe2000f8e02ff */
[----:B------:R-:W-:Y:S01]  /*4a50*/  LEA R6, P6, R7, R23, 0x1 ;  /* 0x0000001707067211 */ /* 0x000fe200078c08ff */
[----:B------:R1:W-:Y:S01]  /*4a60*/  @P1 STG.E.U16 desc[UR14][R14.64], R25 ;  /* 0x000000190e001986 */ /* 0x0003e2000c10150e */
[----:B------:R-:W-:-:S02]  /*4a70*/  IMAD R18, R2, UR6, RZ ;  /* 0x0000000602127c24 */ /* 0x000fc4000f8e02ff */
[CC--:B0-----:R-:W-:Y:S02]  /*4a80*/  LEA R10, P2, R5.reuse, R23.reuse, 0x1 ;  /* 0x00000017050a7211 */ /* 0x0c1fe400078408ff */
[CC--:B--2---:R-:W-:Y:S02]  /*4a90*/  LEA R8, P1, R0.reuse, R23.reuse, 0x1 ;  /* 0x0000001700087211 */ /* 0x0c4fe400078208ff */
[-C--:B------:R-:W-:Y:S02]  /*4aa0*/  LEA.HI.X.SX32 R11, R5, R36.reuse, 0x1, P2 ;  /* 0x00000024050b7211 */ /* 0x080fe400010f0eff */
[----:B------:R-:W-:Y:S02]  /*4ab0*/  LEA.HI.X.SX32 R9, R0, R36, 0x1, P1 ;  /* 0x0000002400097211 */ /* 0x000fe400008f0eff */
[----:B------:R-:W-:Y:S02]  /*4ac0*/  ISETP.LT.AND P2, PT, R4, UR7, !P0 ;  /* 0x0000000704007c0c */ /* 0x000fe4000c741270 */
[----:B-1----:R-:W-:-:S02]  /*4ad0*/  LEA R14, P1, R17, R23, 0x1 ;  /* 0x00000017110e7211 */ /* 0x002fc400078208ff */
[-C--:B------:R-:W-:Y:S02]  /*4ae0*/  LEA.HI.X.SX32 R7, R7, R36.reuse, 0x1, P6 ;  /* 0x0000002407077211 */ /* 0x080fe400030f0eff */
[----:B------:R-:W-:Y:S02]  /*4af0*/  LEA.HI.X.SX32 R15, R17, R36, 0x1, P1 ;  /* 0x00000024110f7211 */ /* 0x000fe400008f0eff */
[----:B------:R-:W-:Y:S01]  /*4b00*/  ISETP.LT.AND P1, PT, R3, UR7, !P0 ;  /* 0x0000000703007c0c */ /* 0x000fe2000c721270 */
[----:B------:R0:W-:Y:S01]  /*4b10*/  @P5 STG.E.U16 desc[UR14][R6.64], R26 ;  /* 0x0000001a06005986 */ /* 0x0001e2000c10150e */
[----:B------:R-:W-:Y:S02]  /*4b20*/  ISETP.LT.AND P0, PT, R2, UR7, !P0 ;  /* 0x0000000702007c0c */ /* 0x000fe4000c701270 */
[----:B------:R-:W-:Y:S01]  /*4b30*/  LEA R12, P6, R16, R23, 0x1 ;  /* 0x00000017100c7211 */ /* 0x000fe200078c08ff */
[----:B------:R1:W-:Y:S01]  /*4b40*/  @P4 STG.E.U16 desc[UR14][R8.64], R27 ;  /* 0x0000001b08004986 */ /* 0x0003e2000c10150e */
[----:B------:R-:W-:-:S02]  /*4b50*/  PRMT R24, R24, 0x7632, R24 ;  /* 0x0000763218187816 */ /* 0x000fc40000000018 */
[-C--:B------:R-:W-:Y:S02]  /*4b60*/  LEA.HI.X.SX32 R13, R16, R36.reuse, 0x1, P6 ;  /* 0x00000024100d7211 */ /* 0x080fe400030f0eff */
[----:B------:R-:W-:Y:S01]  /*4b70*/  PRMT R25, R25, 0x7632, R25 ;  /* 0x0000763219197816 */ /* 0x000fe20000000019 */
[----:B------:R1:W-:Y:S01]  /*4b80*/  @P3 STG.E.U16 desc[UR14][R10.64], R24 ;  /* 0x000000180a003986 */ /* 0x0003e2000c10150e */
[----:B------:R-:W-:Y:S02]  /*4b90*/  LEA R4, P6, R18, R23, 0x1 ;  /* 0x0000001712047211 */ /* 0x000fe400078c08ff */
[----:B0-----:R-:W-:Y:S01]  /*4ba0*/  PRMT R7, R26, 0x7632, R7 ;  /* 0x000076321a077816 */ /* 0x001fe20000000007 */
[----:B------:R1:W-:Y:S01]  /*4bb0*/  @P2 STG.E.U16 desc[UR14][R12.64], R25 ;  /* 0x000000190c002986 */ /* 0x0003e2000c10150e */
[----:B------:R-:W-:-:S03]  /*4bc0*/  LEA.HI.X.SX32 R5, R18, R36, 0x1, P6 ;  /* 0x0000002412057211 */ /* 0x000fc600030f0eff */
[----:B------:R1:W-:Y:S01]  /*4bd0*/  @P1 STG.E.U16 desc[UR14][R14.64], R7 ;  /* 0x000000070e001986 */ /* 0x0003e2000c10150e */
[----:B------:R-:W-:Y:S05]  /*4be0*/  @!P0 EXIT ;  /* 0x000000000000894d */ /* 0x000fea0003800000 */
[----:B------:R-:W-:-:S05]  /*4bf0*/  PRMT R2, R27, 0x7632, R2 ;  /* 0x000076321b027816 */ /* 0x000fca0000000002 */
[----:B------:R-:W-:Y:S01]  /*4c00*/  STG.E.U16 desc[UR14][R4.64], R2 ;  /* 0x0000000204007986 */ /* 0x000fe2000c10150e */
[----:B------:R-:W-:Y:S05]  /*4c10*/  EXIT ;  /* 0x000000000000794d */ /* 0x000fea0003800000 */
.L_x_2:
[----:B------:R-:W-:-:S00]  /*4c20*/  BRA `(.L_x_2) ;  /* 0xfffffffc00fc7947 */ /* 0x000fc0000383ffff */
[----:B------:R-:W-:-:S00]  /*4c30*/  NOP ;  /* 0x0000000000007918 */ /* 0x000fc00000000000 */
        /* <DEDUP_REMOVED lines=12> */
.L_x_3:


//--------------------- .nv.shared.matmul_kernel  --------------------------
	.section	.nv.shared.matmul_kernel,"aw",@nobits
	.sectionflags	@""
	.align	16
	.zero		1024


//--------------------- .nv.shared.reserved.0     --------------------------
	.section	.nv.shared.reserved.0,"aw",@nobits
	.weak		__nv_reservedSMEM_offset_0_alias
	.size		__nv_reservedSMEM_offset_0_alias, 0, 0
	.other		__nv_reservedSMEM_offset_0_alias,@"STO_CUDA_RESERVED_SHARED STV_DEFAULT"
__nv_reservedSMEM_offset_0_alias:
	.zero		0


//--------------------- .nv.constant0.matmul_kernel --------------------------
	.section	.nv.constant0.matmul_kernel,"a",@progbits
	.sectionflags	@""
	.align	4
.nv.constant0.matmul_kernel:
	.zero		608


//--------------------- SYMBOLS --------------------------

	.type		.nv.reservedSmem.offset0,@object
	.size		.nv.reservedSmem.offset0,0x4
